//
// Generated by NVIDIA NVVM Compiler
//
// Compiler Build ID: CL-36424714
// Cuda compilation tools, release 13.0, V13.0.88
// Based on NVVM 20.0.0
//

.version 9.0
.target sm_100
.address_size 64

	// .globl	_Z16DAS_beamform_fumPdS_S_S_S_S_dddddS_ddddddd

.visible .entry _Z16DAS_beamform_fumPdS_S_S_S_S_dddddS_ddddddd(
	.param .u64 .ptr .align 1 _Z16DAS_beamform_fumPdS_S_S_S_S_dddddS_ddddddd_param_0,
	.param .u64 .ptr .align 1 _Z16DAS_beamform_fumPdS_S_S_S_S_dddddS_ddddddd_param_1,
	.param .u64 .ptr .align 1 _Z16DAS_beamform_fumPdS_S_S_S_S_dddddS_ddddddd_param_2,
	.param .u64 .ptr .align 1 _Z16DAS_beamform_fumPdS_S_S_S_S_dddddS_ddddddd_param_3,
	.param .u64 .ptr .align 1 _Z16DAS_beamform_fumPdS_S_S_S_S_dddddS_ddddddd_param_4,
	.param .u64 .ptr .align 1 _Z16DAS_beamform_fumPdS_S_S_S_S_dddddS_ddddddd_param_5,
	.param .f64 _Z16DAS_beamform_fumPdS_S_S_S_S_dddddS_ddddddd_param_6,
	.param .f64 _Z16DAS_beamform_fumPdS_S_S_S_S_dddddS_ddddddd_param_7,
	.param .f64 _Z16DAS_beamform_fumPdS_S_S_S_S_dddddS_ddddddd_param_8,
	.param .f64 _Z16DAS_beamform_fumPdS_S_S_S_S_dddddS_ddddddd_param_9,
	.param .f64 _Z16DAS_beamform_fumPdS_S_S_S_S_dddddS_ddddddd_param_10,
	.param .u64 .ptr .align 1 _Z16DAS_beamform_fumPdS_S_S_S_S_dddddS_ddddddd_param_11,
	.param .f64 _Z16DAS_beamform_fumPdS_S_S_S_S_dddddS_ddddddd_param_12,
	.param .f64 _Z16DAS_beamform_fumPdS_S_S_S_S_dddddS_ddddddd_param_13,
	.param .f64 _Z16DAS_beamform_fumPdS_S_S_S_S_dddddS_ddddddd_param_14,
	.param .f64 _Z16DAS_beamform_fumPdS_S_S_S_S_dddddS_ddddddd_param_15,
	.param .f64 _Z16DAS_beamform_fumPdS_S_S_S_S_dddddS_ddddddd_param_16,
	.param .f64 _Z16DAS_beamform_fumPdS_S_S_S_S_dddddS_ddddddd_param_17,
	.param .f64 _Z16DAS_beamform_fumPdS_S_S_S_S_dddddS_ddddddd_param_18
)
{
	.reg .pred 	%p<29>;
	.reg .b32 	%r<82>;
	.reg .b64 	%rd<40>;
	.reg .b64 	%fd<187>;

	ld.param.u64 	%rd8, [_Z16DAS_beamform_fumPdS_S_S_S_S_dddddS_ddddddd_param_1];
	ld.param.u64 	%rd10, [_Z16DAS_beamform_fumPdS_S_S_S_S_dddddS_ddddddd_param_2];
	ld.param.u64 	%rd11, [_Z16DAS_beamform_fumPdS_S_S_S_S_dddddS_ddddddd_param_4];
	ld.param.u64 	%rd12, [_Z16DAS_beamform_fumPdS_S_S_S_S_dddddS_ddddddd_param_5];
	ld.param.f64 	%fd42, [_Z16DAS_beamform_fumPdS_S_S_S_S_dddddS_ddddddd_param_6];
	ld.param.f64 	%fd43, [_Z16DAS_beamform_fumPdS_S_S_S_S_dddddS_ddddddd_param_7];
	ld.param.f64 	%fd44, [_Z16DAS_beamform_fumPdS_S_S_S_S_dddddS_ddddddd_param_8];
	ld.param.f64 	%fd45, [_Z16DAS_beamform_fumPdS_S_S_S_S_dddddS_ddddddd_param_9];
	ld.param.f64 	%fd46, [_Z16DAS_beamform_fumPdS_S_S_S_S_dddddS_ddddddd_param_10];
	ld.param.u64 	%rd13, [_Z16DAS_beamform_fumPdS_S_S_S_S_dddddS_ddddddd_param_11];
	ld.param.f64 	%fd47, [_Z16DAS_beamform_fumPdS_S_S_S_S_dddddS_ddddddd_param_12];
	ld.param.f64 	%fd48, [_Z16DAS_beamform_fumPdS_S_S_S_S_dddddS_ddddddd_param_13];
	ld.param.f64 	%fd49, [_Z16DAS_beamform_fumPdS_S_S_S_S_dddddS_ddddddd_param_14];
	ld.param.f64 	%fd50, [_Z16DAS_beamform_fumPdS_S_S_S_S_dddddS_ddddddd_param_15];
	ld.param.f64 	%fd51, [_Z16DAS_beamform_fumPdS_S_S_S_S_dddddS_ddddddd_param_16];
	ld.param.f64 	%fd52, [_Z16DAS_beamform_fumPdS_S_S_S_S_dddddS_ddddddd_param_17];
	ld.param.f64 	%fd53, [_Z16DAS_beamform_fumPdS_S_S_S_S_dddddS_ddddddd_param_18];
	cvta.to.global.u64 	%rd1, %rd10;
	cvta.to.global.u64 	%rd2, %rd11;
	cvta.to.global.u64 	%rd3, %rd12;
	cvta.to.global.u64 	%rd4, %rd13;
	mov.u32 	%r1, %tid.x;
	mov.u32 	%r33, %ntid.x;
	mov.u32 	%r34, %ctaid.x;
	mul.lo.s32 	%r2, %r33, %r34;
	add.s32 	%r3, %r2, %r1;
	mov.u32 	%r35, %tid.y;
	mov.u32 	%r36, %ntid.y;
	mov.u32 	%r37, %ctaid.y;
	mad.lo.s32 	%r4, %r36, %r37, %r35;
	cvt.rn.f64.u32 	%fd54, %r4;
	setp.leu.f64 	%p1, %fd50, %fd54;
	@%p1 bra 	$L__BB0_19;
	add.s32 	%r38, %r4, 1;
	cvt.rn.f64.u32 	%fd56, %r38;
	div.rn.f64 	%fd57, %fd44, %fd42;
	mul.f64 	%fd58, %fd57, %fd56;
	fma.rn.f64 	%fd1, %fd43, 0d3F50624DD2F1A9FC, %fd58;
	add.f64 	%fd59, %fd49, 0dBFF0000000000000;
	mul.f64 	%fd2, %fd46, %fd59;
	div.rn.f64 	%fd60, %fd1, %fd53;
	div.rn.f64 	%fd61, %fd60, %fd46;
	mul.f64 	%fd62, %fd61, 0d3FE0000000000000;
	mov.f64 	%fd63, 0d3FE0000000000000;
	copysign.f64 	%fd64, %fd62, %fd63;
	add.rz.f64 	%fd65, %fd62, %fd64;
	cvt.rzi.f64.f64 	%fd66, %fd65;
	add.f64 	%fd67, %fd66, 0d3FF0000000000000;
	mul.f64 	%fd3, %fd45, 0d3FE0000000000000;
	copysign.f64 	%fd68, %fd3, %fd63;
	add.rz.f64 	%fd69, %fd3, %fd68;
	cvt.rzi.f64.f64 	%fd70, %fd69;
	sub.f64 	%fd71, %fd70, %fd67;
	cvt.rzi.s32.f64 	%r39, %fd71;
	add.f64 	%fd72, %fd70, %fd67;
	cvt.rzi.s32.f64 	%r40, %fd72;
	max.s32 	%r5, %r39, 0;
	cvt.rn.f64.s32 	%fd73, %r40;
	setp.lt.f64 	%p2, %fd45, %fd73;
	cvt.rzi.s32.f64 	%r41, %fd45;
	selp.b32 	%r6, %r41, %r40, %p2;
	setp.le.s32 	%p3, %r6, %r5;
	mov.f64 	%fd179, 0d0000000000000000;
	mov.f64 	%fd165, 0d0000000000000000;
	mov.f64 	%fd166, 0d0000000000000000;
	mov.f64 	%fd167, 0d0000000000000000;
	mov.f64 	%fd180, %fd179;
	mov.f64 	%fd181, %fd179;
	mov.f64 	%fd182, %fd179;
	@%p3 bra 	$L__BB0_18;
	cvt.rn.f64.s32 	%fd76, %r3;
	add.f64 	%fd77, %fd76, 0d3FE0000000000000;
	mul.f64 	%fd4, %fd77, %fd46;
	add.f64 	%fd5, %fd1, %fd52;
	mul.f64 	%fd6, %fd5, %fd5;
	cvt.rzi.s32.f64 	%r7, %fd3;
	cvt.rzi.s32.f64 	%r8, %fd51;
	cvt.rzi.s32.f64 	%r9, %fd50;
	cvt.rzi.s32.f64 	%r10, %fd49;
	sub.s32 	%r42, %r6, %r5;
	add.s32 	%r11, %r5, 1;
	and.b32  	%r43, %r42, 1;
	setp.eq.b32 	%p4, %r43, 1;
	not.pred 	%p5, %p4;
	mov.f64 	%fd179, 0d0000000000000000;
	mov.f64 	%fd180, 0d0000000000000000;
	mov.f64 	%fd182, 0d0000000000000000;
	mov.u32 	%r76, %r5;
	@%p5 bra 	$L__BB0_7;
	mul.wide.u32 	%rd14, %r5, 8;
	add.s64 	%rd15, %rd4, %rd14;
	ld.global.f64 	%fd79, [%rd15];
	setp.leu.f64 	%p6, %fd79, 0d0000000000000000;
	mov.u32 	%r76, %r11;
	@%p6 bra 	$L__BB0_7;
	cvt.rn.f64.u32 	%fd81, %r5;
	sub.f64 	%fd82, %fd81, %fd3;
	add.f64 	%fd83, %fd82, 0d3FE0000000000000;
	mul.f64 	%fd7, %fd46, %fd83;
	add.f64 	%fd84, %fd4, %fd7;
	setp.ltu.f64 	%p7, %fd84, 0dBE112E0BE826D695;
	setp.gtu.f64 	%p8, %fd84, %fd2;
	or.pred  	%p9, %p7, %p8;
	mov.u32 	%r76, %r11;
	@%p9 bra 	$L__BB0_7;
	fma.rn.f64 	%fd86, %fd7, %fd7, %fd6;
	sqrt.rn.f64 	%fd87, %fd86;
	sub.f64 	%fd88, %fd87, %fd5;
	mul.f64 	%fd89, %fd42, %fd88;
	div.rn.f64 	%fd90, %fd89, %fd44;
	cvt.rmi.f64.f64 	%fd91, %fd90;
	cvt.rzi.s32.f64 	%r44, %fd91;
	add.s32 	%r45, %r44, %r4;
	sub.f64 	%fd92, %fd90, %fd91;
	div.rn.f64 	%fd93, %fd92, %fd47;
	mov.f64 	%fd94, 0d3FE0000000000000;
	copysign.f64 	%fd95, %fd93, %fd94;
	add.rz.f64 	%fd96, %fd93, %fd95;
	cvt.rzi.f64.f64 	%fd97, %fd96;
	cvt.rzi.s32.f64 	%r46, %fd97;
	cvt.rn.f64.s32 	%fd98, %r45;
	cvt.rn.f64.s32 	%fd99, %r46;
	fma.rn.f64 	%fd100, %fd48, %fd98, %fd99;
	cvt.rzi.s32.f64 	%r12, %fd100;
	setp.lt.s32 	%p10, %r12, 0;
	cvt.rn.f64.s32 	%fd101, %r12;
	setp.leu.f64 	%p11, %fd51, %fd101;
	or.pred  	%p12, %p10, %p11;
	mov.u32 	%r76, %r11;
	@%p12 bra 	$L__BB0_7;
	sub.s32 	%r47, %r3, %r7;
	add.s32 	%r48, %r47, %r5;
	mul.wide.u32 	%rd16, %r5, 8;
	add.s64 	%rd17, %rd3, %rd16;
	ld.global.f64 	%fd103, [%rd17];
	mad.lo.s32 	%r49, %r8, %r48, %r8;
	add.s32 	%r50, %r12, %r49;
	mul.wide.s32 	%rd18, %r50, 8;
	add.s64 	%rd19, %rd2, %rd18;
	ld.global.f64 	%fd104, [%rd19];
	mul.f64 	%fd105, %fd103, %fd104;
	add.f64 	%fd166, %fd105, 0d0000000000000000;
	mad.lo.s32 	%r51, %r5, %r10, %r3;
	mad.lo.s32 	%r52, %r51, %r9, %r4;
	mul.wide.s32 	%rd20, %r52, 8;
	add.s64 	%rd21, %rd1, %rd20;
	st.global.f64 	[%rd21], %fd105;
	mul.f64 	%fd165, %fd105, %fd105;
	mov.f64 	%fd167, 0d3FF0000000000000;
	mov.u32 	%r76, %r11;
	mov.f64 	%fd179, %fd166;
	mov.f64 	%fd180, %fd167;
	mov.f64 	%fd182, %fd165;
$L__BB0_7:
	setp.eq.s32 	%p13, %r6, %r11;
	mov.f64 	%fd181, %fd179;
	@%p13 bra 	$L__BB0_18;
	sub.s32 	%r80, %r76, %r6;
	mul.lo.s32 	%r54, %r10, %r76;
	add.s32 	%r55, %r54, %r10;
	add.s32 	%r56, %r3, %r55;
	mad.lo.s32 	%r79, %r9, %r56, %r4;
	mul.lo.s32 	%r57, %r9, %r10;
	shl.b32 	%r16, %r57, 1;
	add.s32 	%r58, %r1, %r76;
	add.s32 	%r59, %r58, %r2;
	sub.s32 	%r60, %r59, %r7;
	add.s32 	%r61, %r60, 2;
	mul.lo.s32 	%r17, %r8, %r61;
	shl.b32 	%r18, %r8, 1;
	mad.lo.s32 	%r19, %r8, %r60, %r8;
	add.s32 	%r62, %r3, %r54;
	mad.lo.s32 	%r77, %r9, %r62, %r4;
	mov.b32 	%r78, 0;
	mov.f64 	%fd182, %fd165;
	mov.f64 	%fd181, %fd166;
	mov.f64 	%fd180, %fd167;
	mov.f64 	%fd179, %fd166;
$L__BB0_9:
	mul.wide.u32 	%rd22, %r76, 8;
	add.s64 	%rd5, %rd4, %rd22;
	ld.global.f64 	%fd106, [%rd5];
	setp.leu.f64 	%p14, %fd106, 0d0000000000000000;
	add.s64 	%rd6, %rd3, %rd22;
	@%p14 bra 	$L__BB0_13;
	cvt.rn.f64.u32 	%fd107, %r76;
	sub.f64 	%fd108, %fd107, %fd3;
	add.f64 	%fd109, %fd108, 0d3FE0000000000000;
	mul.f64 	%fd20, %fd46, %fd109;
	add.f64 	%fd110, %fd4, %fd20;
	setp.ltu.f64 	%p15, %fd110, 0dBE112E0BE826D695;
	setp.gtu.f64 	%p16, %fd110, %fd2;
	or.pred  	%p17, %p15, %p16;
	@%p17 bra 	$L__BB0_13;
	fma.rn.f64 	%fd111, %fd20, %fd20, %fd6;
	sqrt.rn.f64 	%fd112, %fd111;
	sub.f64 	%fd113, %fd112, %fd5;
	mul.f64 	%fd114, %fd42, %fd113;
	div.rn.f64 	%fd115, %fd114, %fd44;
	cvt.rmi.f64.f64 	%fd116, %fd115;
	cvt.rzi.s32.f64 	%r63, %fd116;
	add.s32 	%r64, %r63, %r4;
	sub.f64 	%fd117, %fd115, %fd116;
	div.rn.f64 	%fd118, %fd117, %fd47;
	mov.f64 	%fd119, 0d3FE0000000000000;
	copysign.f64 	%fd120, %fd118, %fd119;
	add.rz.f64 	%fd121, %fd118, %fd120;
	cvt.rzi.f64.f64 	%fd122, %fd121;
	cvt.rzi.s32.f64 	%r65, %fd122;
	cvt.rn.f64.s32 	%fd123, %r64;
	cvt.rn.f64.s32 	%fd124, %r65;
	fma.rn.f64 	%fd125, %fd48, %fd123, %fd124;
	cvt.rzi.s32.f64 	%r26, %fd125;
	setp.lt.s32 	%p18, %r26, 0;
	cvt.rn.f64.s32 	%fd126, %r26;
	setp.leu.f64 	%p19, %fd51, %fd126;
	or.pred  	%p20, %p18, %p19;
	@%p20 bra 	$L__BB0_13;
	ld.global.f64 	%fd127, [%rd6];
	add.s32 	%r66, %r19, %r26;
	add.s32 	%r67, %r66, %r78;
	mul.wide.s32 	%rd23, %r67, 8;
	add.s64 	%rd24, %rd2, %rd23;
	ld.global.f64 	%fd128, [%rd24];
	mul.f64 	%fd129, %fd127, %fd128;
	add.f64 	%fd179, %fd179, %fd129;
	add.f64 	%fd180, %fd180, 0d3FF0000000000000;
	mul.wide.s32 	%rd25, %r77, 8;
	add.s64 	%rd26, %rd1, %rd25;
	st.global.f64 	[%rd26], %fd129;
	add.f64 	%fd181, %fd181, %fd129;
	fma.rn.f64 	%fd182, %fd129, %fd129, %fd182;
$L__BB0_13:
	ld.global.f64 	%fd130, [%rd5+8];
	setp.leu.f64 	%p21, %fd130, 0d0000000000000000;
	@%p21 bra 	$L__BB0_17;
	add.s32 	%r68, %r76, 1;
	cvt.rn.f64.u32 	%fd131, %r68;
	sub.f64 	%fd132, %fd131, %fd3;
	add.f64 	%fd133, %fd132, 0d3FE0000000000000;
	mul.f64 	%fd29, %fd46, %fd133;
	add.f64 	%fd134, %fd4, %fd29;
	setp.ltu.f64 	%p22, %fd134, 0dBE112E0BE826D695;
	setp.gtu.f64 	%p23, %fd134, %fd2;
	or.pred  	%p24, %p22, %p23;
	@%p24 bra 	$L__BB0_17;
	fma.rn.f64 	%fd135, %fd29, %fd29, %fd6;
	sqrt.rn.f64 	%fd136, %fd135;
	sub.f64 	%fd137, %fd136, %fd5;
	mul.f64 	%fd138, %fd42, %fd137;
	div.rn.f64 	%fd139, %fd138, %fd44;
	cvt.rmi.f64.f64 	%fd140, %fd139;
	cvt.rzi.s32.f64 	%r69, %fd140;
	add.s32 	%r70, %r69, %r4;
	sub.f64 	%fd141, %fd139, %fd140;
	div.rn.f64 	%fd142, %fd141, %fd47;
	mov.f64 	%fd143, 0d3FE0000000000000;
	copysign.f64 	%fd144, %fd142, %fd143;
	add.rz.f64 	%fd145, %fd142, %fd144;
	cvt.rzi.f64.f64 	%fd146, %fd145;
	cvt.rzi.s32.f64 	%r71, %fd146;
	cvt.rn.f64.s32 	%fd147, %r70;
	cvt.rn.f64.s32 	%fd148, %r71;
	fma.rn.f64 	%fd149, %fd48, %fd147, %fd148;
	cvt.rzi.s32.f64 	%r27, %fd149;
	setp.lt.s32 	%p25, %r27, 0;
	cvt.rn.f64.s32 	%fd150, %r27;
	setp.leu.f64 	%p26, %fd51, %fd150;
	or.pred  	%p27, %p25, %p26;
	@%p27 bra 	$L__BB0_17;
	ld.global.f64 	%fd151, [%rd6+8];
	add.s32 	%r72, %r17, %r27;
	add.s32 	%r73, %r72, %r78;
	mul.wide.s32 	%rd27, %r73, 8;
	add.s64 	%rd28, %rd2, %rd27;
	ld.global.f64 	%fd152, [%rd28];
	mul.f64 	%fd153, %fd151, %fd152;
	add.f64 	%fd179, %fd179, %fd153;
	add.f64 	%fd180, %fd180, 0d3FF0000000000000;
	mul.wide.s32 	%rd29, %r79, 8;
	add.s64 	%rd30, %rd1, %rd29;
	st.global.f64 	[%rd30], %fd153;
	add.f64 	%fd181, %fd181, %fd153;
	fma.rn.f64 	%fd182, %fd153, %fd153, %fd182;
$L__BB0_17:
	add.s32 	%r76, %r76, 2;
	add.s32 	%r80, %r80, 2;
	add.s32 	%r79, %r79, %r16;
	add.s32 	%r78, %r78, %r18;
	add.s32 	%r77, %r77, %r16;
	setp.ne.s32 	%p28, %r80, 0;
	@%p28 bra 	$L__BB0_9;
$L__BB0_18:
	ld.param.u64 	%rd39, [_Z16DAS_beamform_fumPdS_S_S_S_S_dddddS_ddddddd_param_3];
	ld.param.u64 	%rd38, [_Z16DAS_beamform_fumPdS_S_S_S_S_dddddS_ddddddd_param_0];
	div.rn.f64 	%fd154, %fd179, %fd180;
	cvt.rzi.s32.f64 	%r74, %fd50;
	mad.lo.s32 	%r75, %r74, %r3, %r4;
	cvta.to.global.u64 	%rd31, %rd38;
	mul.wide.s32 	%rd32, %r75, 8;
	add.s64 	%rd33, %rd31, %rd32;
	st.global.f64 	[%rd33], %fd154;
	mul.f64 	%fd155, %fd181, %fd181;
	mul.f64 	%fd156, %fd180, %fd182;
	div.rn.f64 	%fd157, %fd155, %fd156;
	cvta.to.global.u64 	%rd34, %rd39;
	add.s64 	%rd35, %rd34, %rd32;
	st.global.f64 	[%rd35], %fd157;
	mul.f64 	%fd158, %fd154, %fd157;
	cvta.to.global.u64 	%rd36, %rd8;
	add.s64 	%rd37, %rd36, %rd32;
	st.global.f64 	[%rd37], %fd158;
$L__BB0_19:
	ret;

}


// ===== COMPILED SASS (sm_100) =====

	.target	sm_100

	.elftype	@"ET_EXEC"


//--------------------- .note.nv.tkinfo           --------------------------
	.section	.note.nv.tkinfo,"",@"SHT_NOTE"
	.sectionflags	@"SHF_NOTE_NV_TKINFO"
	.tkinfo
        /*0018*/ 	.word	0x00000002
        /*0030*/ 	.string	""
        /*0030*/ 	.string	"ptxas"
        /*0030*/ 	.string	"Cuda compilation tools, release 13.0, V13.0.88"
        /*0030*/ 	.string	"Build cuda_13.0.r13.0/compiler.36424714_0"
        /*0030*/ 	.string	"-arch sm_100 -m 64 "



//--------------------- .note.nv.cuinfo           --------------------------
	.section	.note.nv.cuinfo,"",@"SHT_NOTE"
	.sectionflags	@"SHF_NOTE_NV_CUINFO"
        /*0018*/ 	.short	0x0002
        /*001a*/ 	.short	0x0064
        /*001c*/ 	.short	0x0082
	.zero		2


//--------------------- .nv.info                  --------------------------
	.section	.nv.info,"",@"SHT_CUDA_INFO"
	.align	4


	//----- nvinfo : EIATTR_REGCOUNT
	.align		4
        /*0000*/ 	.byte	0x04, 0x2f
        /*0002*/ 	.short	(.L_1 - .L_0)
	.align		4
.L_0:
        /*0004*/ 	.word	index@(_Z16DAS_beamform_fumPdS_S_S_S_S_dddddS_ddddddd)
        /*0008*/ 	.word	0x00000038


	//----- nvinfo : EIATTR_FRAME_SIZE
	.align		4
.L_1:
        /*000c*/ 	.byte	0x04, 0x11
        /*000e*/ 	.short	(.L_3 - .L_2)
	.align		4
.L_2:
        /*0010*/ 	.word	index@($__internal_1_$__cuda_sm20_dsqrt_rn_f64_mediumpath_v1)
        /*0014*/ 	.word	0x00000000


	//----- nvinfo : EIATTR_FRAME_SIZE
	.align		4
.L_3:
        /*0018*/ 	.byte	0x04, 0x11
        /*001a*/ 	.short	(.L_5 - .L_4)
	.align		4
.L_4:
        /*001c*/ 	.word	index@($__internal_0_$__cuda_sm20_div_rn_f64_full)
        /*0020*/ 	.word	0x00000000


	//----- nvinfo : EIATTR_FRAME_SIZE
	.align		4
.L_5:
        /*0024*/ 	.byte	0x04, 0x11
        /*0026*/ 	.short	(.L_7 - .L_6)
	.align		4
.L_6:
        /*0028*/ 	.word	index@(_Z16DAS_beamform_fumPdS_S_S_S_S_dddddS_ddddddd)
        /*002c*/ 	.word	0x00000000


	//----- nvinfo : EIATTR_MIN_STACK_SIZE
	.align		4
.L_7:
        /*0030*/ 	.byte	0x04, 0x12
        /*0032*/ 	.short	(.L_9 - .L_8)
	.align		4
.L_8:
        /*0034*/ 	.word	index@(_Z16DAS_beamform_fumPdS_S_S_S_S_dddddS_ddddddd)
        /*0038*/ 	.word	0x00000000
.L_9:


//--------------------- .nv.compat                --------------------------
	.section	.nv.compat,"",@"SHT_CUDA_COMPAT_INFO"
	.align	4
        /*0000*/ 	.byte	0x02, 0x09, 0x00, 0x00, 0x02, 0x02, 0x01, 0x00, 0x02, 0x05, 0x05, 0x00, 0x03, 0x07, 0x01, 0x01
        /*0010*/ 	.byte	0x02, 0x03, 0x00, 0x00, 0x02, 0x06, 0x01, 0x00, 0x04, 0x0b, 0x08, 0x00, 0x01, 0x00, 0x00, 0x00
        /*0020*/ 	.byte	0x00, 0x00, 0x00, 0x00


//--------------------- .nv.info._Z16DAS_beamform_fumPdS_S_S_S_S_dddddS_ddddddd --------------------------
	.section	.nv.info._Z16DAS_beamform_fumPdS_S_S_S_S_dddddS_ddddddd,"",@"SHT_CUDA_INFO"
	.sectionflags	@""
	.align	4


	//----- nvinfo : EIATTR_CUDA_API_VERSION
	.align		4
        /*0000*/ 	.byte	0x04, 0x37
        /*0002*/ 	.short	(.L_11 - .L_10)
.L_10:
        /*0004*/ 	.word	0x00000082


	//----- nvinfo : EIATTR_KPARAM_INFO
	.align		4
.L_11:
        /*0008*/ 	.byte	0x04, 0x17
        /*000a*/ 	.short	(.L_13 - .L_12)
.L_12:
        /*000c*/ 	.word	0x00000000
        /*0010*/ 	.short	0x0012
        /*0012*/ 	.short	0x0090
        /*0014*/ 	.byte	0x00, 0xf0, 0x21, 0x00


	//----- nvinfo : EIATTR_KPARAM_INFO
	.align		4
.L_13:
        /*0018*/ 	.byte	0x04, 0x17
        /*001a*/ 	.short	(.L_15 - .L_14)
.L_14:
        /*001c*/ 	.word	0x00000000
        /*0020*/ 	.short	0x0011
        /*0022*/ 	.short	0x0088
        /*0024*/ 	.byte	0x00, 0xf0, 0x21, 0x00


	//----- nvinfo : EIATTR_KPARAM_INFO
	.align		4
.L_15:
        /*0028*/ 	.byte	0x04, 0x17
        /*002a*/ 	.short	(.L_17 - .L_16)
.L_16:
        /*002c*/ 	.word	0x00000000
        /*0030*/ 	.short	0x0010
        /*0032*/ 	.short	0x0080
        /*0034*/ 	.byte	0x00, 0xf0, 0x21, 0x00


	//----- nvinfo : EIATTR_KPARAM_INFO
	.align		4
.L_17:
        /*0038*/ 	.byte	0x04, 0x17
        /*003a*/ 	.short	(.L_19 - .L_18)
.L_18:
        /*003c*/ 	.word	0x00000000
        /*0040*/ 	.short	0x000f
        /*0042*/ 	.short	0x0078
        /*0044*/ 	.byte	0x00, 0xf0, 0x21, 0x00


	//----- nvinfo : EIATTR_KPARAM_INFO
	.align		4
.L_19:
        /*0048*/ 	.byte	0x04, 0x17
        /*004a*/ 	.short	(.L_21 - .L_20)
.L_20:
        /*004c*/ 	.word	0x00000000
        /*0050*/ 	.short	0x000e
        /*0052*/ 	.short	0x0070
        /*0054*/ 	.byte	0x00, 0xf0, 0x21, 0x00


	//----- nvinfo : EIATTR_KPARAM_INFO
	.align		4
.L_21:
        /*0058*/ 	.byte	0x04, 0x17
        /*005a*/ 	.short	(.L_23 - .L_22)
.L_22:
        /*005c*/ 	.word	0x00000000
        /*0060*/ 	.short	0x000d
        /*0062*/ 	.short	0x0068
        /*0064*/ 	.byte	0x00, 0xf0, 0x21, 0x00


	//----- nvinfo : EIATTR_KPARAM_INFO
	.align		4
.L_23:
        /*0068*/ 	.byte	0x04, 0x17
        /*006a*/ 	.short	(.L_25 - .L_24)
.L_24:
        /*006c*/ 	.word	0x00000000
        /*0070*/ 	.short	0x000c
        /*0072*/ 	.short	0x0060
        /*0074*/ 	.byte	0x00, 0xf0, 0x21, 0x00


	//----- nvinfo : EIATTR_KPARAM_INFO
	.align		4
.L_25:
        /*0078*/ 	.byte	0x04, 0x17
        /*007a*/ 	.short	(.L_27 - .L_26)
.L_26:
        /*007c*/ 	.word	0x00000000
        /*0080*/ 	.short	0x000b
        /*0082*/ 	.short	0x0058
        /*0084*/ 	.byte	0x00, 0xf5, 0x21, 0x00


	//----- nvinfo : EIATTR_KPARAM_INFO
	.align		4
.L_27:
        /*0088*/ 	.byte	0x04, 0x17
        /*008a*/ 	.short	(.L_29 - .L_28)
.L_28:
        /*008c*/ 	.word	0x00000000
        /*0090*/ 	.short	0x000a
        /*0092*/ 	.short	0x0050
        /*0094*/ 	.byte	0x00, 0xf0, 0x21, 0x00


	//----- nvinfo : EIATTR_KPARAM_INFO
	.align		4
.L_29:
        /*0098*/ 	.byte	0x04, 0x17
        /*009a*/ 	.short	(.L_31 - .L_30)
.L_30:
        /*009c*/ 	.word	0x00000000
        /*00a0*/ 	.short	0x0009
        /*00a2*/ 	.short	0x0048
        /*00a4*/ 	.byte	0x00, 0xf0, 0x21, 0x00


	//----- nvinfo : EIATTR_KPARAM_INFO
	.align		4
.L_31:
        /*00a8*/ 	.byte	0x04, 0x17
        /*00aa*/ 	.short	(.L_33 - .L_32)
.L_32:
        /*00ac*/ 	.word	0x00000000
        /*00b0*/ 	.short	0x0008
        /*00b2*/ 	.short	0x0040
        /*00b4*/ 	.byte	0x00, 0xf0, 0x21, 0x00


	//----- nvinfo : EIATTR_KPARAM_INFO
	.align		4
.L_33:
        /*00b8*/ 	.byte	0x04, 0x17
        /*00ba*/ 	.short	(.L_35 - .L_34)
.L_34:
        /*00bc*/ 	.word	0x00000000
        /*00c0*/ 	.short	0x0007
        /*00c2*/ 	.short	0x0038
        /*00c4*/ 	.byte	0x00, 0xf0, 0x21, 0x00


	//----- nvinfo : EIATTR_KPARAM_INFO
	.align		4
.L_35:
        /*00c8*/ 	.byte	0x04, 0x17
        /*00ca*/ 	.short	(.L_37 - .L_36)
.L_36:
        /*00cc*/ 	.word	0x00000000
        /*00d0*/ 	.short	0x0006
        /*00d2*/ 	.short	0x0030
        /*00d4*/ 	.byte	0x00, 0xf0, 0x21, 0x00


	//----- nvinfo : EIATTR_KPARAM_INFO
	.align		4
.L_37:
        /*00d8*/ 	.byte	0x04, 0x17
        /*00da*/ 	.short	(.L_39 - .L_38)
.L_38:
        /*00dc*/ 	.word	0x00000000
        /*00e0*/ 	.short	0x0005
        /*00e2*/ 	.short	0x0028
        /*00e4*/ 	.byte	0x00, 0xf5, 0x21, 0x00


	//----- nvinfo : EIATTR_KPARAM_INFO
	.align		4
.L_39:
        /*00e8*/ 	.byte	0x04, 0x17
        /*00ea*/ 	.short	(.L_41 - .L_40)
.L_40:
        /*00ec*/ 	.word	0x00000000
        /*00f0*/ 	.short	0x0004
        /*00f2*/ 	.short	0x0020
        /*00f4*/ 	.byte	0x00, 0xf5, 0x21, 0x00


	//----- nvinfo : EIATTR_KPARAM_INFO
	.align		4
.L_41:
        /*00f8*/ 	.byte	0x04, 0x17
        /*00fa*/ 	.short	(.L_43 - .L_42)
.L_42:
        /*00fc*/ 	.word	0x00000000
        /*0100*/ 	.short	0x0003
        /*0102*/ 	.short	0x0018
        /*0104*/ 	.byte	0x00, 0xf5, 0x21, 0x00


	//----- nvinfo : EIATTR_KPARAM_INFO
	.align		4
.L_43:
        /*0108*/ 	.byte	0x04, 0x17
        /*010a*/ 	.short	(.L_45 - .L_44)
.L_44:
        /*010c*/ 	.word	0x00000000
        /*0110*/ 	.short	0x0002
        /*0112*/ 	.short	0x0010
        /*0114*/ 	.byte	0x00, 0xf5, 0x21, 0x00


	//----- nvinfo : EIATTR_KPARAM_INFO
	.align		4
.L_45:
        /*0118*/ 	.byte	0x04, 0x17
        /*011a*/ 	.short	(.L_47 - .L_46)
.L_46:
        /*011c*/ 	.word	0x00000000
        /*0120*/ 	.short	0x0001
        /*0122*/ 	.short	0x0008
        /*0124*/ 	.byte	0x00, 0xf5, 0x21, 0x00


	//----- nvinfo : EIATTR_KPARAM_INFO
	.align		4
.L_47:
        /*0128*/ 	.byte	0x04, 0x17
        /*012a*/ 	.short	(.L_49 - .L_48)
.L_48:
        /*012c*/ 	.word	0x00000000
        /*0130*/ 	.short	0x0000
        /*0132*/ 	.short	0x0000
        /*0134*/ 	.byte	0x00, 0xf5, 0x21, 0x00


	//----- nvinfo : EIATTR_SPARSE_MMA_MASK
	.align		4
.L_49:
        /*0138*/ 	.byte	0x03, 0x50
        /*013a*/ 	.short	0x0000


	//----- nvinfo : EIATTR_MAXREG_COUNT
	.align		4
        /*013c*/ 	.byte	0x03, 0x1b
        /*013e*/ 	.short	0x00ff


	//----- nvinfo : EIATTR_MERCURY_ISA_VERSION
	.align		4
        /*0140*/ 	.byte	0x03, 0x5f
        /*0142*/ 	.short	0x0101


	//----- nvinfo : EIATTR_VRC_CTA_INIT_COUNT
	.align		4
        /*0144*/ 	.byte	0x02, 0x4a
	.zero		1
	.zero		1


	//----- nvinfo : EIATTR_EXIT_INSTR_OFFSETS
	.align		4
        /*0148*/ 	.byte	0x04, 0x1c
        /*014a*/ 	.short	(.L_51 - .L_50)


	//   ....[0]....
.L_50:
        /*014c*/ 	.word	0x000000b0


	//   ....[1]....
        /*0150*/ 	.word	0x000028d0


	//----- nvinfo : EIATTR_CRS_STACK_SIZE
	.align		4
.L_51:
        /*0154*/ 	.byte	0x04, 0x1e
        /*0156*/ 	.short	(.L_53 - .L_52)
.L_52:
        /*0158*/ 	.word	0x00000000


	//----- nvinfo : EIATTR_CBANK_PARAM_SIZE
	.align		4
.L_53:
        /*015c*/ 	.byte	0x03, 0x19
        /*015e*/ 	.short	0x0098


	//----- nvinfo : EIATTR_PARAM_CBANK
	.align		4
        /*0160*/ 	.byte	0x04, 0x0a
        /*0162*/ 	.short	(.L_55 - .L_54)
	.align		4
.L_54:
        /*0164*/ 	.word	index@(.nv.constant0._Z16DAS_beamform_fumPdS_S_S_S_S_dddddS_ddddddd)
        /*0168*/ 	.short	0x0380
        /*016a*/ 	.short	0x0098


	//----- nvinfo : EIATTR_SW_WAR
	.align		4
.L_55:
        /*016c*/ 	.byte	0x04, 0x36
        /*016e*/ 	.short	(.L_57 - .L_56)
.L_56:
        /*0170*/ 	.word	0x00000008
.L_57:


//--------------------- .nv.callgraph             --------------------------
	.section	.nv.callgraph,"",@"SHT_CUDA_CALLGRAPH"
	.align	4
	.sectionentsize	8
	.align		4
        /*0000*/ 	.word	0x00000000
	.align		4
        /*0004*/ 	.word	0xffffffff
	.align		4
        /*0008*/ 	.word	0x00000000
	.align		4
        /*000c*/ 	.word	0xfffffffe
	.align		4
        /*0010*/ 	.word	0x00000000
	.align		4
        /*0014*/ 	.word	0xfffffffd
	.align		4
        /*0018*/ 	.word	0x00000000
	.align		4
        /*001c*/ 	.word	0xfffffffc


//--------------------- .text._Z16DAS_beamform_fumPdS_S_S_S_S_dddddS_ddddddd --------------------------
	.section	.text._Z16DAS_beamform_fumPdS_S_S_S_S_dddddS_ddddddd,"ax",@progbits
	.align	128
        .global         _Z16DAS_beamform_fumPdS_S_S_S_S_dddddS_ddddddd
        .type           _Z16DAS_beamform_fumPdS_S_S_S_S_dddddS_ddddddd,@function
        .size           _Z16DAS_beamform_fumPdS_S_S_S_S_dddddS_ddddddd,(.L_x_47 - _Z16DAS_beamform_fumPdS_S_S_S_S_dddddS_ddddddd)
        .other          _Z16DAS_beamform_fumPdS_S_S_S_S_dddddS_ddddddd,@"STO_CUDA_ENTRY STV_DEFAULT"
_Z16DAS_beamform_fumPdS_S_S_S_S_dddddS_ddddddd:
.text._Z16DAS_beamform_fumPdS_S_S_S_S_dddddS_ddddddd:
[----:B------:R-:W-:Y:S01]  /*0000*/  LDC R1, c[0x0][0x37c] ;  /* 0x0000df00ff017b82 */ /* 0x000fe20000000800 */
[----:B------:R-:W0:Y:S01]  /*0010*/  S2R R4, SR_TID.Y ;  /* 0x0000000000047919 */ /* 0x000e220000002200 */
[----:B------:R-:W1:Y:S01]  /*0020*/  LDCU UR4, c[0x0][0x360] ;  /* 0x00006c00ff0477ac */ /* 0x000e620008000800 */
[----:B------:R-:W0:Y:S01]  /*0030*/  S2R R3, SR_CTAID.Y ;  /* 0x0000000000037919 */ /* 0x000e220000002600 */
[----:B------:R-:W0:Y:S01]  /*0040*/  LDCU UR5, c[0x0][0x364] ;  /* 0x00006c80ff0577ac */ /* 0x000e220008000800 */
[----:B------:R-:W2:Y:S01]  /*0050*/  LDCU.64 UR6, c[0x0][0x3f8] ;  /* 0x00007f00ff0677ac */ /* 0x000ea20008000a00 */
[----:B0-----:R-:W-:Y:S02]  /*0060*/  IMAD R4, R3, UR5, R4 ;  /* 0x0000000503047c24 */ /* 0x001fe4000f8e0204 */
[----:B------:R-:W1:Y:S02]  /*0070*/  S2UR UR5, SR_CTAID.X ;  /* 0x00000000000579c3 */ /* 0x000e640000002500 */
[----:B------:R-:W2:Y:S02]  /*0080*/  I2F.F64.U32 R2, R4 ;  /* 0x0000000400027312 */ /* 0x000ea40000201800 */
[----:B--2---:R-:W-:Y:S01]  /*0090*/  DSETP.GEU.AND P0, PT, R2, UR6, PT ;  /* 0x0000000602007e2a */ /* 0x004fe2000bf0e000 */
[----:B-1----:R-:W-:-:S13]  /*00a0*/  UIMAD UR4, UR4, UR5, URZ ;  /* 0x00000005040472a4 */ /* 0x002fda000f8e02ff */
[----:B------:R-:W-:Y:S05]  /*00b0*/  @P0 EXIT ;  /* 0x000000000000094d */ /* 0x000fea0003800000 */
[----:B------:R-:W0:Y:S01]  /*00c0*/  LDCU UR5, c[0x0][0x3b4] ;  /* 0x00007680ff0577ac */ /* 0x000e220008000800 */
[----:B------:R-:W1:Y:S01]  /*00d0*/  LDC.64 R8, c[0x0][0x3b0] ;  /* 0x0000ec00ff087b82 */ /* 0x000e620000000a00 */
[----:B------:R-:W-:Y:S01]  /*00e0*/  IMAD.MOV.U32 R2, RZ, RZ, 0x1 ;  /* 0x00000001ff027424 */ /* 0x000fe200078e00ff */
[----:B------:R-:W2:Y:S01]  /*00f0*/  S2R R11, SR_TID.X ;  /* 0x00000000000b7919 */ /* 0x000ea20000002100 */
[----:B------:R-:W3:Y:S05]  /*0100*/  LDCU.64 UR6, c[0x0][0x3c0] ;  /* 0x00007800ff0677ac */ /* 0x000eea0008000a00 */
[----:B------:R-:W4:Y:S01]  /*0110*/  LDC R5, c[0x0][0x3c4] ;  /* 0x0000f100ff057b82 */ /* 0x000f220000000800 */
[----:B0-----:R-:W1:Y:S01]  /*0120*/  MUFU.RCP64H R3, UR5 ;  /* 0x0000000500037d08 */ /* 0x001e620008001800 */
[----:B----4-:R-:W-:Y:S01]  /*0130*/  FSETP.GEU.AND P1, PT, |R5|, 6.5827683646048100446e-37, PT ;  /* 0x036000000500780b */ /* 0x010fe20003f2e200 */
[----:B-1----:R-:W-:-:S08]  /*0140*/  DFMA R6, R2, -R8, 1 ;  /* 0x3ff000000206742b */ /* 0x002fd00000000808 */
[----:B------:R-:W-:-:S08]  /*0150*/  DFMA R6, R6, R6, R6 ;  /* 0x000000060606722b */ /* 0x000fd00000000006 */
[----:B------:R-:W-:-:S08]  /*0160*/  DFMA R6, R2, R6, R2 ;  /* 0x000000060206722b */ /* 0x000fd00000000002 */
[----:B------:R-:W-:-:S08]  /*0170*/  DFMA R2, R6, -R8, 1 ;  /* 0x3ff000000602742b */ /* 0x000fd00000000808 */
[----:B------:R-:W-:-:S08]  /*0180*/  DFMA R2, R6, R2, R6 ;  /* 0x000000020602722b */ /* 0x000fd00000000006 */
[----:B---3--:R-:W-:-:S08]  /*0190*/  DMUL R38, R2, UR6 ;  /* 0x0000000602267c28 */ /* 0x008fd00008000000 */
[----:B------:R-:W-:Y:S01]  /*01a0*/  DFMA R6, R38, -R8, UR6 ;  /* 0x0000000626067e2b */ /* 0x000fe20008000808 */
[----:B------:R-:W-:-:S07]  /*01b0*/  VIADD R8, R4, 0x1 ;  /* 0x0000000104087836 */ /* 0x000fce0000000000 */
[----:B------:R-:W-:Y:S01]  /*01c0*/  DFMA R38, R2, R6, R38 ;  /* 0x000000060226722b */ /* 0x000fe20000000026 */
[----:B------:R-:W0:Y:S01]  /*01d0*/  I2F.F64.U32 R8, R8 ;  /* 0x0000000800087312 */ /* 0x000e220000201800 */
[----:B--2---:R-:W-:-:S08]  /*01e0*/  VIADD R3, R11, UR4 ;  /* 0x000000040b037c36 */ /* 0x004fd00008000000 */
[----:B------:R-:W-:-:S05]  /*01f0*/  FFMA R0, RZ, UR5, R39 ;  /* 0x00000005ff007c23 */ /* 0x000fca0008000027 */
[----:B------:R-:W-:-:S13]  /*0200*/  FSETP.GT.AND P0, PT, |R0|, 1.469367938527859385e-39, PT ;  /* 0x001000000000780b */ /* 0x000fda0003f04200 */
[----:B0-----:R-:W-:Y:S05]  /*0210*/  @P0 BRA P1, `(.L_x_0) ;  /* 0x0000000000240947 */ /* 0x001fea0000800000 */
[----:B------:R-:W0:Y:S01]  /*0220*/  LDCU.64 UR6, c[0x0][0x3c0] ;  /* 0x00007800ff0677ac */ /* 0x000e220008000a00 */
[----:B------:R-:W-:Y:S01]  /*0230*/  MOV R6, 0x2a0 ;  /* 0x000002a000067802 */ /* 0x000fe20000000f00 */
[----:B------:R-:W1:Y:S01]  /*0240*/  LDCU.64 UR8, c[0x0][0x3b0] ;  /* 0x00007600ff0877ac */ /* 0x000e620008000a00 */
[----:B0-----:R-:W-:Y:S01]  /*0250*/  MOV R38, UR6 ;  /* 0x0000000600267c02 */ /* 0x001fe20008000f00 */
[----:B------:R-:W-:Y:S02]  /*0260*/  IMAD.U32 R5, RZ, RZ, UR7 ;  /* 0x00000007ff057e24 */ /* 0x000fe4000f8e00ff */
[----:B-1----:R-:W-:Y:S02]  /*0270*/  IMAD.U32 R40, RZ, RZ, UR8 ;  /* 0x00000008ff287e24 */ /* 0x002fe4000f8e00ff */
[----:B------:R-:W-:-:S07]  /*0280*/  IMAD.U32 R41, RZ, RZ, UR9 ;  /* 0x00000009ff297e24 */ /* 0x000fce000f8e00ff */
[----:B------:R-:W-:Y:S05]  /*0290*/  CALL.REL.NOINC `($__internal_0_$__cuda_sm20_div_rn_f64_full) ;  /* 0x0000002400907944 */ /* 0x000fea0003c00000 */
[----:B------:R-:W-:-:S07]  /*02a0*/  MOV R39, R5 ;  /* 0x0000000500277202 */ /* 0x000fce0000000f00 */
.L_x_0:
[----:B------:R-:W0:Y:S01]  /*02b0*/  LDCU UR5, c[0x0][0x414] ;  /* 0x00008280ff0577ac */ /* 0x000e220008000800 */
[----:B------:R-:W1:Y:S01]  /*02c0*/  LDC.64 R16, c[0x0][0x410] ;  /* 0x00010400ff107b82 */ /* 0x000e620000000a00 */
[----:B------:R-:W-:Y:S01]  /*02d0*/  IMAD.MOV.U32 R6, RZ, RZ, 0x1 ;  /* 0x00000001ff067424 */ /* 0x000fe200078e00ff */
[----:B------:R-:W-:Y:S01]  /*02e0*/  DMUL R8, R8, R38 ;  /* 0x0000002608087228 */ /* 0x000fe20000000000 */
[----:B------:R-:W2:Y:S01]  /*02f0*/  LDCU.64 UR6, c[0x0][0x3b8] ;  /* 0x00007700ff0677ac */ /* 0x000ea20008000a00 */
[----:B------:R-:W-:Y:S01]  /*0300*/  IMAD.MOV.U32 R14, RZ, RZ, -0x2d0e5604 ;  /* 0xd2f1a9fcff0e7424 */ /* 0x000fe200078e00ff */
[----:B------:R-:W-:Y:S01]  /*0310*/  BSSY.RECONVERGENT B0, `(.L_x_1) ;  /* 0x0000018000007945 */ /* 0x000fe20003800200 */
[----:B------:R-:W-:Y:S01]  /*0320*/  IMAD.MOV.U32 R15, RZ, RZ, 0x3f50624d ;  /* 0x3f50624dff0f7424 */ /* 0x000fe200078e00ff */
[----:B0-----:R-:W1:Y:S05]  /*0330*/  MUFU.RCP64H R7, UR5 ;  /* 0x0000000500077d08 */ /* 0x001e6a0008001800 */
[----:B--2---:R-:W-:-:S10]  /*0340*/  DFMA R14, R14, UR6, R8 ;  /* 0x000000060e0e7c2b */ /* 0x004fd40008000008 */
[----:B------:R-:W-:Y:S01]  /*0350*/  FSETP.GEU.AND P1, PT, |R15|, 6.5827683646048100446e-37, PT ;  /* 0x036000000f00780b */ /* 0x000fe20003f2e200 */
[----:B-1----:R-:W-:-:S08]  /*0360*/  DFMA R12, R6, -R16, 1 ;  /* 0x3ff00000060c742b */ /* 0x002fd00000000810 */
[----:B------:R-:W-:-:S08]  /*0370*/  DFMA R12, R12, R12, R12 ;  /* 0x0000000c0c0c722b */ /* 0x000fd0000000000c */
[----:B------:R-:W-:-:S08]  /*0380*/  DFMA R12, R6, R12, R6 ;  /* 0x0000000c060c722b */ /* 0x000fd00000000006 */
[----:B------:R-:W-:-:S08]  /*0390*/  DFMA R6, R12, -R16, 1 ;  /* 0x3ff000000c06742b */ /* 0x000fd00000000810 */
[----:B------:R-:W-:-:S08]  /*03a0*/  DFMA R6, R12, R6, R12 ;  /* 0x000000060c06722b */ /* 0x000fd0000000000c */
[----:B------:R-:W-:-:S08]  /*03b0*/  DMUL R38, R14, R6 ;  /* 0x000000060e267228 */ /* 0x000fd00000000000 */
[----:B------:R-:W-:-:S08]  /*03c0*/  DFMA R8, R38, -R16, R14 ;  /* 0x800000102608722b */ /* 0x000fd0000000000e */
[----:B------:R-:W-:-:S10]  /*03d0*/  DFMA R38, R6, R8, R38 ;  /* 0x000000080626722b */ /* 0x000fd40000000026 */
[----:B------:R-:W-:-:S05]  /*03e0*/  FFMA R0, RZ, UR5, R39 ;  /* 0x00000005ff007c23 */ /* 0x000fca0008000027 */
[----:B------:R-:W-:-:S13]  /*03f0*/  FSETP.GT.AND P0, PT, |R0|, 1.469367938527859385e-39, PT ;  /* 0x001000000000780b */ /* 0x000fda0003f04200 */
[----:B------:R-:W-:Y:S05]  /*0400*/  @P0 BRA P1, `(.L_x_2) ;  /* 0x0000000000200947 */ /* 0x000fea0000800000 */
[----:B------:R-:W0:Y:S01]  /*0410*/  LDCU.64 UR6, c[0x0][0x410] ;  /* 0x00008200ff0677ac */ /* 0x000e220008000a00 */
[----:B------:R-:W-:Y:S01]  /*0420*/  MOV R38, R14 ;  /* 0x0000000e00267202 */ /* 0x000fe20000000f00 */
[----:B------:R-:W-:Y:S01]  /*0430*/  IMAD.MOV.U32 R5, RZ, RZ, R15 ;  /* 0x000000ffff057224 */ /* 0x000fe200078e000f */
[----:B------:R-:W-:Y:S01]  /*0440*/  MOV R6, 0x480 ;  /* 0x0000048000067802 */ /* 0x000fe20000000f00 */
[----:B0-----:R-:W-:Y:S02]  /*0450*/  IMAD.U32 R40, RZ, RZ, UR6 ;  /* 0x00000006ff287e24 */ /* 0x001fe4000f8e00ff */
[----:B------:R-:W-:-:S07]  /*0460*/  IMAD.U32 R41, RZ, RZ, UR7 ;  /* 0x00000007ff297e24 */ /* 0x000fce000f8e00ff */
[----:B------:R-:W-:Y:S05]  /*0470*/  CALL.REL.NOINC `($__internal_0_$__cuda_sm20_div_rn_f64_full) ;  /* 0x0000002400187944 */ /* 0x000fea0003c00000 */
[----:B------:R-:W-:-:S07]  /*0480*/  MOV R39, R5 ;  /* 0x0000000500277202 */ /* 0x000fce0000000f00 */
.L_x_2:
[----:B------:R-:W-:Y:S05]  /*0490*/  BSYNC.RECONVERGENT B0 ;  /* 0x0000000000007941 */ /* 0x000fea0003800200 */
.L_x_1:
[----:B------:R-:W0:Y:S01]  /*04a0*/  LDCU UR5, c[0x0][0x3d4] ;  /* 0x00007a80ff0577ac */ /* 0x000e220008000800 */
[----:B------:R-:W1:Y:S01]  /*04b0*/  LDC.64 R12, c[0x0][0x3d0] ;  /* 0x0000f400ff0c7b82 */ /* 0x000e620000000a00 */
[----:B------:R-:W-:Y:S01]  /*04c0*/  IMAD.MOV.U32 R6, RZ, RZ, 0x1 ;  /* 0x00000001ff067424 */ /* 0x000fe200078e00ff */
[----:B------:R-:W-:Y:S01]  /*04d0*/  FSETP.GEU.AND P1, PT, |R39|, 6.5827683646048100446e-37, PT ;  /* 0x036000002700780b */ /* 0x000fe20003f2e200 */
[----:B------:R-:W-:Y:S01]  /*04e0*/  BSSY.RECONVERGENT B0, `(.L_x_3) ;  /* 0x0000015000007945 */ /* 0x000fe20003800200 */
[----:B0-----:R-:W1:Y:S03]  /*04f0*/  MUFU.RCP64H R7, UR5 ;  /* 0x0000000500077d08 */ /* 0x001e660008001800 */
        /* <DEDUP_REMOVED lines=12> */
[----:B------:R-:W-:Y:S01]  /*05c0*/  IMAD.MOV.U32 R5, RZ, RZ, R39 ;  /* 0x000000ffff057224 */ /* 0x000fe200078e0027 */
[----:B------:R-:W-:Y:S01]  /*05d0*/  MOV R6, 0x610 ;  /* 0x0000061000067802 */ /* 0x000fe20000000f00 */
[----:B0-----:R-:W-:Y:S01]  /*05e0*/  IMAD.U32 R40, RZ, RZ, UR6 ;  /* 0x00000006ff287e24 */ /* 0x001fe2000f8e00ff */
[----:B------:R-:W-:-:S07]  /*05f0*/  MOV R41, UR7 ;  /* 0x0000000700297c02 */ /* 0x000fce0008000f00 */
[----:B------:R-:W-:Y:S05]  /*0600*/  CALL.REL.NOINC `($__internal_0_$__cuda_sm20_div_rn_f64_full) ;  /* 0x0000002000b47944 */ /* 0x000fea0003c00000 */
[----:B------:R-:W-:Y:S02]  /*0610*/  IMAD.MOV.U32 R6, RZ, RZ, R38 ;  /* 0x000000ffff067224 */ /* 0x000fe400078e0026 */
[----:B------:R-:W-:-:S07]  /*0620*/  IMAD.MOV.U32 R7, RZ, RZ, R5 ;  /* 0x000000ffff077224 */ /* 0x000fce00078e0005 */
.L_x_4:
[----:B------:R-:W-:Y:S05]  /*0630*/  BSYNC.RECONVERGENT B0 ;  /* 0x0000000000007941 */ /* 0x000fea0003800200 */
.L_x_3:
[----:B------:R-:W0:Y:S01]  /*0640*/  LDC.64 R20, c[0x0][0x3c8] ;  /* 0x0000f200ff147b82 */ /* 0x000e220000000a00 */
[----:B------:R-:W-:Y:S01]  /*0650*/  DMUL R6, R6, 0.5 ;  /* 0x3fe0000006067828 */ /* 0x000fe20000000000 */
[----:B------:R-:W-:Y:S01]  /*0660*/  IMAD.MOV.U32 R5, RZ, RZ, 0x3fe00000 ;  /* 0x3fe00000ff057424 */ /* 0x000fe200078e00ff */
[----:B------:R-:W-:Y:S01]  /*0670*/  MOV R8, RZ ;  /* 0x000000ff00087202 */ /* 0x000fe20000000f00 */
[----:B------:R-:W1:Y:S01]  /*0680*/  LDCU.64 UR6, c[0x0][0x358] ;  /* 0x00006b00ff0677ac */ /* 0x000e620008000a00 */
[----:B------:R-:W-:Y:S01]  /*0690*/  BSSY.RECONVERGENT B0, `(.L_x_5) ;  /* 0x00001e8000007945 */ /* 0x000fe20003800200 */
[----:B------:R-:W-:Y:S01]  /*06a0*/  CS2R R22, SRZ ;  /* 0x0000000000167805 */ /* 0x000fe2000001ff00 */
[----:B------:R-:W2:Y:S04]  /*06b0*/  LDCU.64 UR12, c[0x0][0x3d0] ;  /* 0x00007a00ff0c77ac */ /* 0x000ea80008000a00 */
[C---:B------:R-:W-:Y:S01]  /*06c0*/  LOP3.LUT R9, R5.reuse, 0x80000000, R7, 0xb8, !PT ;  /* 0x8000000005097812 */ /* 0x040fe200078eb807 */
[----:B------:R-:W3:Y:S01]  /*06d0*/  LDCU.64 UR14, c[0x0][0x3b0] ;  /* 0x00007600ff0e77ac */ /* 0x000ee20008000a00 */
[----:B------:R-:W4:Y:S04]  /*06e0*/  LDCU UR16, c[0x0][0x3c4] ;  /* 0x00007880ff1077ac */ /* 0x000f280008000800 */
[----:B------:R-:W-:Y:S01]  /*06f0*/  DADD.RZ R6, R6, R8 ;  /* 0x0000000006067229 */ /* 0x000fe2000000c008 */
[----:B------:R-:W0:Y:S02]  /*0700*/  LDCU UR17, c[0x0][0x3e4] ;  /* 0x00007c80ff1177ac */ /* 0x000e240008000800 */
[----:B0-----:R-:W-:Y:S01]  /*0710*/  DMUL R24, R20, 0.5 ;  /* 0x3fe0000014187828 */ /* 0x001fe20000000000 */
[----:B------:R-:W0:Y:S06]  /*0720*/  LDCU.64 UR18, c[0x0][0x3e8] ;  /* 0x00007d00ff1277ac */ /* 0x000e2c0008000a00 */
[----:B------:R-:W5:Y:S01]  /*0730*/  FRND.F64.TRUNC R6, R6 ;  /* 0x0000000600067313 */ /* 0x000f62000030d800 */
[----:B------:R-:W0:Y:S02]  /*0740*/  LDCU.64 UR20, c[0x0][0x400] ;  /* 0x00008000ff1477ac */ /* 0x000e240008000a00 */
[----:B------:R-:W-:-:S06]  /*0750*/  LOP3.LUT R9, R5, 0x80000000, R25, 0xb8, !PT ;  /* 0x8000000005097812 */ /* 0x000fcc00078eb819 */
[----:B------:R-:W-:Y:S02]  /*0760*/  DADD.RZ R12, R24, R8 ;  /* 0x00000000180c7229 */ /* 0x000fe4000000c008 */
[----:B-----5:R-:W-:-:S08]  /*0770*/  DADD R8, R6, 1 ;  /* 0x3ff0000006087429 */ /* 0x020fd00000000000 */
[----:B------:R-:W5:Y:S02]  /*0780*/  FRND.F64.TRUNC R12, R12 ;  /* 0x0000000c000c7313 */ /* 0x000f64000030d800 */
[C-C-:B-----5:R-:W-:Y:S02]  /*0790*/  DADD R16, R8.reuse, R12.reuse ;  /* 0x0000000008107229 */ /* 0x160fe4000000000c */
[----:B------:R-:W-:-:S04]  /*07a0*/  DADD R8, -R8, R12 ;  /* 0x0000000008087229 */ /* 0x000fc8000000010c */
[----:B------:R5:W1:Y:S08]  /*07b0*/  F2I.F64.TRUNC R2, R16 ;  /* 0x0000001000027311 */ /* 0x000a70000030d100 */
[----:B------:R-:W2:Y:S01]  /*07c0*/  F2I.F64.TRUNC R8, R8 ;  /* 0x0000000800087311 */ /* 0x000ea2000030d100 */
[----:B-----5:R-:W-:-:S07]  /*07d0*/  CS2R R16, SRZ ;  /* 0x0000000000107805 */ /* 0x020fce000001ff00 */
[----:B-1----:R-:W1:Y:S01]  /*07e0*/  I2F.F64 R18, R2 ;  /* 0x0000000200127312 */ /* 0x002e620000201c00 */
[----:B--2---:R-:W-:Y:S01]  /*07f0*/  VIMNMX R10, PT, PT, RZ, R8, !PT ;  /* 0x00000008ff0a7248 */ /* 0x004fe20007fe0100 */
[----:B-1----:R-:W-:Y:S01]  /*0800*/  DSETP.GT.AND P0, PT, R18, R20, PT ;  /* 0x000000141200722a */ /* 0x002fe20003f04000 */
[----:B------:R-:W-:-:S13]  /*0810*/  CS2R R18, SRZ ;  /* 0x0000000000127805 */ /* 0x000fda000001ff00 */
[----:B------:R1:W2:Y:S02]  /*0820*/  @P0 F2I.F64.TRUNC R2, R20 ;  /* 0x0000001400020311 */ /* 0x0002a4000030d100 */
[----:B-1----:R-:W-:Y:S02]  /*0830*/  CS2R R20, SRZ ;  /* 0x0000000000147805 */ /* 0x002fe4000001ff00 */
[----:B--2---:R-:W-:-:S13]  /*0840*/  ISETP.GT.AND P0, PT, R2, R10, PT ;  /* 0x0000000a0200720c */ /* 0x004fda0003f04270 */
[----:B0--34-:R-:W-:Y:S05]  /*0850*/  @!P0 BRA `(.L_x_6) ;  /* 0x0000001c002c8947 */ /* 0x019fea0003800000 */
[----:B------:R-:W0:Y:S01]  /*0860*/  LDC.64 R16, c[0x0][0x3f0] ;  /* 0x0000fc00ff107b82 */ /* 0x000e220000000a00 */
[----:B------:R-:W1:Y:S01]  /*0870*/  LDCU.128 UR8, c[0x0][0x400] ;  /* 0x00008000ff0877ac */ /* 0x000e620008000c00 */
[----:B------:R-:W-:Y:S01]  /*0880*/  IMAD.IADD R5, R2, 0x1, -R10 ;  /* 0x0000000102057824 */ /* 0x000fe200078e0a0a */
[----:B------:R-:W2:Y:S01]  /*0890*/  I2F.F64 R26, R3 ;  /* 0x00000003001a7312 */ /* 0x000ea20000201c00 */
[----:B------:R-:W-:Y:S01]  /*08a0*/  BSSY.RECONVERGENT B2, `(.L_x_7) ;  /* 0x00000a8000027945 */ /* 0x000fe20003800200 */
[----:B------:R-:W-:Y:S01]  /*08b0*/  VIADD R19, R10, 0x1 ;  /* 0x000000010a137836 */ /* 0x000fe20000000000 */
[----:B------:R-:W-:Y:S02]  /*08c0*/  CS2R R28, SRZ ;  /* 0x00000000001c7805 */ /* 0x000fe4000001ff00 */
[----:B------:R-:W-:Y:S01]  /*08d0*/  LOP3.LUT R5, R5, 0x1, RZ, 0xc0, !PT ;  /* 0x0000000105057812 */ /* 0x000fe200078ec0ff */
[----:B------:R-:W3:Y:S01]  /*08e0*/  LDC.64 R6, c[0x0][0x3d0] ;  /* 0x0000f400ff067b82 */ /* 0x000ee20000000a00 */
[----:B------:R-:W-:-:S02]  /*08f0*/  CS2R R32, SRZ ;  /* 0x0000000000207805 */ /* 0x000fc4000001ff00 */
[----:B------:R-:W-:Y:S02]  /*0900*/  CS2R R36, SRZ ;  /* 0x0000000000247805 */ /* 0x000fe4000001ff00 */
[----:B------:R-:W-:Y:S01]  /*0910*/  ISETP.NE.U32.AND P0, PT, R5, 0x1, PT ;  /* 0x000000010500780c */ /* 0x000fe20003f05070 */
[----:B------:R-:W4:Y:S01]  /*0920*/  F2I.F64.TRUNC R13, R24 ;  /* 0x00000018000d7311 */ /* 0x000f22000030d100 */
[----:B------:R-:W-:Y:S02]  /*0930*/  CS2R R22, SRZ ;  /* 0x0000000000167805 */ /* 0x000fe4000001ff00 */
[----:B------:R-:W-:Y:S01]  /*0940*/  CS2R R20, SRZ ;  /* 0x0000000000147805 */ /* 0x000fe2000001ff00 */
[----:B------:R-:W5:Y:S01]  /*0950*/  LDC.64 R8, c[0x0][0x3f8] ;  /* 0x0000fe00ff087b82 */ /* 0x000f620000000a00 */
[----:B--2---:R-:W-:Y:S02]  /*0960*/  DADD R26, R26, 0.5 ;  /* 0x3fe000001a1a7429 */ /* 0x004fe40000000000 */
[----:B-1----:R-:W-:Y:S01]  /*0970*/  DADD R14, R14, UR10 ;  /* 0x0000000a0e0e7e29 */ /* 0x002fe20008000000 */
[----:B------:R-:W1:Y:S01]  /*0980*/  F2I.F64.TRUNC R0, UR8 ;  /* 0x0000000800007d11 */ /* 0x000e62000830d100 */
[----:B0-----:R-:W-:-:S06]  /*0990*/  DADD R34, R16, -1 ;  /* 0xbff0000010227429 */ /* 0x001fcc0000000000 */
[----:B------:R-:W-:Y:S01]  /*09a0*/  DMUL R30, R14, R14 ;  /* 0x0000000e0e1e7228 */ /* 0x000fe20000000000 */
[----:B------:R0:W2:Y:S01]  /*09b0*/  F2I.F64.TRUNC R12, R16 ;  /* 0x00000010000c7311 */ /* 0x0000a2000030d100 */
[----:B---3--:R-:W-:Y:S01]  /*09c0*/  DMUL R34, R34, R6 ;  /* 0x0000000622227228 */ /* 0x008fe20000000000 */
[----:B0-----:R-:W-:-:S06]  /*09d0*/  CS2R R16, SRZ ;  /* 0x0000000000107805 */ /* 0x001fcc000001ff00 */
[----:B-----5:R0:W3:Y:S02]  /*09e0*/  F2I.F64.TRUNC R9, R8 ;  /* 0x0000000800097311 */ /* 0x0200e4000030d100 */
[----:B0-----:R-:W-:Y:S01]  /*09f0*/  IMAD.MOV.U32 R8, RZ, RZ, R10 ;  /* 0x000000ffff087224 */ /* 0x001fe200078e000a */
[----:B-12-4-:R-:W-:Y:S06]  /*0a00*/  @P0 BRA `(.L_x_8) ;  /* 0x0000000800440947 */ /* 0x016fec0003800000 */
[----:B------:R-:W0:Y:S02]  /*0a10*/  LDC.64 R38, c[0x0][0x3d8] ;  /* 0x0000f600ff267b82 */ /* 0x000e240000000a00 */
[----:B0-----:R-:W-:-:S06]  /*0a20*/  IMAD.WIDE.U32 R38, R10, 0x8, R38 ;  /* 0x000000080a267825 */ /* 0x001fcc00078e0026 */
[----:B------:R-:W2:Y:S01]  /*0a30*/  LDG.E.64 R38, desc[UR6][R38.64] ;  /* 0x0000000626267981 */ /* 0x000ea2000c1e1b00 */
[----:B------:R-:W-:Y:S01]  /*0a40*/  MOV R8, R19 ;  /* 0x0000001300087202 */ /* 0x000fe20000000f00 */
[----:B--2---:R-:W-:-:S14]  /*0a50*/  DSETP.GT.AND P0, PT, R38, RZ, PT ;  /* 0x000000ff2600722a */ /* 0x004fdc0003f04000 */
[----:B------:R-:W-:Y:S05]  /*0a60*/  @!P0 BRA `(.L_x_8) ;  /* 0x00000008002c8947 */ /* 0x000fea0003800000 */
[----:B------:R-:W0:Y:S01]  /*0a70*/  I2F.F64.U32 R38, R10 ;  /* 0x0000000a00267312 */ /* 0x000e220000201800 */
[----:B------:R-:W-:Y:S01]  /*0a80*/  UMOV UR8, 0xe826d695 ;  /* 0xe826d69500087882 */ /* 0x000fe20000000000 */
[----:B------:R-:W-:Y:S01]  /*0a90*/  UMOV UR9, 0x3e112e0b ;  /* 0x3e112e0b00097882 */ /* 0x000fe20000000000 */
[----:B------:R-:W-:Y:S01]  /*0aa0*/  IMAD.MOV.U32 R8, RZ, RZ, R19 ;  /* 0x000000ffff087224 */ /* 0x000fe200078e0013 */
[----:B0-----:R-:W-:-:S08]  /*0ab0*/  DADD R38, -R24, R38 ;  /* 0x0000000018267229 */ /* 0x001fd00000000126 */
[----:B------:R-:W-:-:S08]  /*0ac0*/  DADD R38, R38, 0.5 ;  /* 0x3fe0000026267429 */ /* 0x000fd00000000000 */
[----:B------:R-:W-:-:S08]  /*0ad0*/  DMUL R38, R38, R6 ;  /* 0x0000000626267228 */ /* 0x000fd00000000000 */
[----:B------:R-:W-:-:S08]  /*0ae0*/  DFMA R6, R26, R6, R38 ;  /* 0x000000061a06722b */ /* 0x000fd00000000026 */
[----:B------:R-:W-:-:S06]  /*0af0*/  DSETP.GTU.AND P0, PT, R6, R34, PT ;  /* 0x000000220600722a */ /* 0x000fcc0003f0c000 */
[----:B------:R-:W-:-:S14]  /*0b00*/  DSETP.LTU.OR P0, PT, R6, -UR8, P0 ;  /* 0x8000000806007e2a */ /* 0x000fdc0008709400 */
[----:B------:R-:W-:Y:S05]  /*0b10*/  @P0 BRA `(.L_x_8) ;  /* 0x0000000800000947 */ /* 0x000fea0003800000 */
[----:B------:R-:W-:Y:S01]  /*0b20*/  DFMA R40, R38, R38, R30 ;  /* 0x000000262628722b */ /* 0x000fe2000000001e */
[----:B------:R-:W-:Y:S01]  /*0b30*/  IMAD.MOV.U32 R44, RZ, RZ, 0x0 ;  /* 0x00000000ff2c7424 */ /* 0x000fe200078e00ff */
[----:B------:R-:W-:Y:S01]  /*0b40*/  MOV R45, 0x3fd80000 ;  /* 0x3fd80000002d7802 */ /* 0x000fe20000000f00 */
[----:B------:R-:W-:Y:S03]  /*0b50*/  BSSY.RECONVERGENT B1, `(.L_x_9) ;  /* 0x0000016000017945 */ /* 0x000fe60003800200 */
[----:B------:R-:W0:Y:S04]  /*0b60*/  MUFU.RSQ64H R7, R41 ;  /* 0x0000002900077308 */ /* 0x000e280000001c00 */
[----:B------:R-:W-:-:S05]  /*0b70*/  VIADD R6, R41, 0xfcb00000 ;  /* 0xfcb0000029067836 */ /* 0x000fca0000000000 */
[----:B------:R-:W-:Y:S01]  /*0b80*/  ISETP.GE.U32.AND P0, PT, R6, 0x7ca00000, PT ;  /* 0x7ca000000600780c */ /* 0x000fe20003f06070 */
[----:B0-----:R-:W-:-:S08]  /*0b90*/  DMUL R38, R6, R6 ;  /* 0x0000000606267228 */ /* 0x001fd00000000000 */
[----:B------:R-:W-:-:S08]  /*0ba0*/  DFMA R38, R40, -R38, 1 ;  /* 0x3ff000002826742b */ /* 0x000fd00000000826 */
[----:B------:R-:W-:Y:S02]  /*0bb0*/  DFMA R44, R38, R44, 0.5 ;  /* 0x3fe00000262c742b */ /* 0x000fe4000000002c */
[----:B------:R-:W-:-:S08]  /*0bc0*/  DMUL R38, R6, R38 ;  /* 0x0000002606267228 */ /* 0x000fd00000000000 */
[----:B------:R-:W-:-:S08]  /*0bd0*/  DFMA R44, R44, R38, R6 ;  /* 0x000000262c2c722b */ /* 0x000fd00000000006 */
[----:B------:R-:W-:Y:S02]  /*0be0*/  DMUL R46, R40, R44 ;  /* 0x0000002c282e7228 */ /* 0x000fe40000000000 */
[----:B------:R-:W-:Y:S02]  /*0bf0*/  VIADD R43, R45, 0xfff00000 ;  /* 0xfff000002d2b7836 */ /* 0x000fe40000000000 */
[----:B------:R-:W-:-:S04]  /*0c00*/  IMAD.MOV.U32 R42, RZ, RZ, R44 ;  /* 0x000000ffff2a7224 */ /* 0x000fc800078e002c */
[----:B------:R-:W-:-:S08]  /*0c10*/  DFMA R38, R46, -R46, R40 ;  /* 0x8000002e2e26722b */ /* 0x000fd00000000028 */
[----:B------:R-:W-:Y:S01]  /*0c20*/  DFMA R48, R38, R42, R46 ;  /* 0x0000002a2630722b */ /* 0x000fe2000000002e */
[----:B------:R-:W-:Y:S10]  /*0c30*/  @!P0 BRA `(.L_x_10) ;  /* 0x00000000001c8947 */ /* 0x000ff40003800000 */
[----:B------:R-:W-:Y:S01]  /*0c40*/  IMAD.MOV.U32 R42, RZ, RZ, R40 ;  /* 0x000000ffff2a7224 */ /* 0x000fe200078e0028 */
[----:B------:R-:W-:Y:S01]  /*0c50*/  MOV R40, R38 ;  /* 0x0000002600287202 */ /* 0x000fe20000000f00 */
[----:B------:R-:W-:Y:S01]  /*0c60*/  IMAD.MOV.U32 R38, RZ, RZ, R46 ;  /* 0x000000ffff267224 */ /* 0x000fe200078e002e */
[----:B------:R-:W-:Y:S01]  /*0c70*/  MOV R46, 0xcb0 ;  /* 0x00000cb0002e7802 */ /* 0x000fe20000000f00 */
[----:B------:R-:W-:Y:S02]  /*0c80*/  IMAD.MOV.U32 R7, RZ, RZ, R47 ;  /* 0x000000ffff077224 */ /* 0x000fe400078e002f */
[----:B------:R-:W-:-:S07]  /*0c90*/  IMAD.MOV.U32 R5, RZ, RZ, R43 ;  /* 0x000000ffff057224 */ /* 0x000fce00078e002b */
[----:B---3--:R-:W-:Y:S05]  /*0ca0*/  CALL.REL.NOINC `($__internal_1_$__cuda_sm20_dsqrt_rn_f64_mediumpath_v1) ;  /* 0x0000002000987944 */ /* 0x008fea0003c00000 */
.L_x_10:
[----:B------:R-:W-:Y:S05]  /*0cb0*/  BSYNC.RECONVERGENT B1 ;  /* 0x0000000000017941 */ /* 0x000fea0003800200 */
.L_x_9:
[----:B------:R-:W0:Y:S01]  /*0cc0*/  LDCU UR5, c[0x0][0x3c4] ;  /* 0x00007880ff0577ac */ /* 0x000e220008000800 */
[----:B------:R-:W1:Y:S01]  /*0cd0*/  LDC.64 R6, c[0x0][0x3c0] ;  /* 0x0000f000ff067b82 */ /* 0x000e620000000a00 */
[----:B------:R-:W-:Y:S01]  /*0ce0*/  MOV R38, 0x1 ;  /* 0x0000000100267802 */ /* 0x000fe20000000f00 */
[----:B------:R-:W-:Y:S01]  /*0cf0*/  BSSY.RECONVERGENT B3, `(.L_x_11) ;  /* 0x0000019000037945 */ /* 0x000fe20003800200 */
[----:B------:R-:W2:Y:S01]  /*0d00*/  LDCU.64 UR8, c[0x0][0x3b0] ;  /* 0x00007600ff0877ac */ /* 0x000ea20008000a00 */
[----:B0-----:R-:W1:Y:S03]  /*0d10*/  MUFU.RCP64H R39, UR5 ;  /* 0x0000000500277d08 */ /* 0x001e660008001800 */
[----:B-1----:R-:W-:-:S08]  /*0d20*/  DFMA R40, R38, -R6, 1 ;  /* 0x3ff000002628742b */ /* 0x002fd00000000806 */
[----:B------:R-:W-:-:S08]  /*0d30*/  DFMA R40, R40, R40, R40 ;  /* 0x000000282828722b */ /* 0x000fd00000000028 */
[----:B------:R-:W-:Y:S02]  /*0d40*/  DFMA R38, R38, R40, R38 ;  /* 0x000000282626722b */ /* 0x000fe40000000026 */
[----:B------:R-:W-:-:S06]  /*0d50*/  DADD R40, -R14, R48 ;  /* 0x000000000e287229 */ /* 0x000fcc0000000130 */
[----:B------:R-:W-:Y:S02]  /*0d60*/  DFMA R42, R38, -R6, 1 ;  /* 0x3ff00000262a742b */ /* 0x000fe40000000806 */
[----:B--2---:R-:W-:-:S06]  /*0d70*/  DMUL R40, R40, UR8 ;  /* 0x0000000828287c28 */ /* 0x004fcc0008000000 */
[----:B------:R-:W-:-:S04]  /*0d80*/  DFMA R38, R38, R42, R38 ;  /* 0x0000002a2626722b */ /* 0x000fc80000000026 */
[----:B------:R-:W-:-:S04]  /*0d90*/  FSETP.GEU.AND P1, PT, |R41|, 6.5827683646048100446e-37, PT ;  /* 0x036000002900780b */ /* 0x000fc80003f2e200 */
        /* <DEDUP_REMOVED lines=9> */
[----:B------:R-:W-:Y:S02]  /*0e30*/  IMAD.MOV.U32 R5, RZ, RZ, R41 ;  /* 0x000000ffff057224 */ /* 0x000fe400078e0029 */
[----:B0-----:R-:W-:Y:S01]  /*0e40*/  IMAD.U32 R40, RZ, RZ, UR8 ;  /* 0x00000008ff287e24 */ /* 0x001fe2000f8e00ff */
[----:B------:R-:W-:-:S07]  /*0e50*/  MOV R41, UR9 ;  /* 0x0000000900297c02 */ /* 0x000fce0008000f00 */
[----:B---3--:R-:W-:Y:S05]  /*0e60*/  CALL.REL.NOINC `($__internal_0_$__cuda_sm20_div_rn_f64_full) ;  /* 0x00000018009c7944 */ /* 0x008fea0003c00000 */
[----:B------:R-:W-:-:S07]  /*0e70*/  IMAD.MOV.U32 R39, RZ, RZ, R5 ;  /* 0x000000ffff277224 */ /* 0x000fce00078e0005 */
.L_x_12:
[----:B------:R-:W-:Y:S05]  /*0e80*/  BSYNC.RECONVERGENT B3 ;  /* 0x0000000000037941 */ /* 0x000fea0003800200 */
.L_x_11:
[----:B------:R-:W0:Y:S01]  /*0e90*/  LDCU UR5, c[0x0][0x3e4] ;  /* 0x00007c80ff0577ac */ /* 0x000e220008000800 */
[----:B------:R-:W1:Y:S01]  /*0ea0*/  LDC.64 R6, c[0x0][0x3e0] ;  /* 0x0000f800ff067b82 */ /* 0x000e620000000a00 */
[----:B------:R-:W-:Y:S01]  /*0eb0*/  IMAD.MOV.U32 R42, RZ, RZ, 0x1 ;  /* 0x00000001ff2a7424 */ /* 0x000fe200078e00ff */
[----:B------:R-:W2:Y:S01]  /*0ec0*/  F2I.F64.FLOOR R5, R38 ;  /* 0x0000002600057311 */ /* 0x000ea20000305100 */
[----:B------:R-:W-:Y:S07]  /*0ed0*/  BSSY.RECONVERGENT B3, `(.L_x_13) ;  /* 0x000001a000037945 */ /* 0x000fee0003800200 */
[----:B0-----:R-:W1:Y:S01]  /*0ee0*/  MUFU.RCP64H R43, UR5 ;  /* 0x00000005002b7d08 */ /* 0x001e620008001800 */
[----:B--2---:R-:W-:Y:S01]  /*0ef0*/  IMAD.IADD R18, R4, 0x1, R5 ;  /* 0x0000000104127824 */ /* 0x004fe200078e0205 */
[----:B-1----:R-:W-:-:S08]  /*0f00*/  DFMA R40, R42, -R6, 1 ;  /* 0x3ff000002a28742b */ /* 0x002fd00000000806 */
[----:B------:R-:W-:Y:S02]  /*0f10*/  DFMA R44, R40, R40, R40 ;  /* 0x00000028282c722b */ /* 0x000fe40000000028 */
[----:B------:R-:W0:Y:S06]  /*0f20*/  FRND.F64.FLOOR R40, R38 ;  /* 0x0000002600287313 */ /* 0x000e2c0000305800 */
[----:B------:R-:W-:-:S08]  /*0f30*/  DFMA R42, R42, R44, R42 ;  /* 0x0000002c2a2a722b */ /* 0x000fd0000000002a */
[----:B------:R-:W-:Y:S02]  /*0f40*/  DFMA R44, R42, -R6, 1 ;  /* 0x3ff000002a2c742b */ /* 0x000fe40000000806 */
[----:B0-----:R-:W-:-:S06]  /*0f50*/  DADD R40, -R40, R38 ;  /* 0x0000000028287229 */ /* 0x001fcc0000000126 */
        /* <DEDUP_REMOVED lines=12> */
[----:B0-----:R-:W-:Y:S01]  /*1020*/  IMAD.U32 R40, RZ, RZ, UR8 ;  /* 0x00000008ff287e24 */ /* 0x001fe2000f8e00ff */
[----:B------:R-:W-:-:S07]  /*1030*/  MOV R41, UR9 ;  /* 0x0000000900297c02 */ /* 0x000fce0008000f00 */
[----:B---3--:R-:W-:Y:S05]  /*1040*/  CALL.REL.NOINC `($__internal_0_$__cuda_sm20_div_rn_f64_full) ;  /* 0x0000001800247944 */ /* 0x008fea0003c00000 */
[----:B------:R-:W-:Y:S02]  /*1050*/  IMAD.MOV.U32 R6, RZ, RZ, R38 ;  /* 0x000000ffff067224 */ /* 0x000fe400078e0026 */
[----:B------:R-:W-:-:S07]  /*1060*/  IMAD.MOV.U32 R7, RZ, RZ, R5 ;  /* 0x000000ffff077224 */ /* 0x000fce00078e0005 */
.L_x_14:
[----:B------:R-:W-:Y:S05]  /*1070*/  BSYNC.RECONVERGENT B3 ;  /* 0x0000000000037941 */ /* 0x000fea0003800200 */
.L_x_13:
[----:B------:R-:W-:Y:S01]  /*1080*/  MOV R39, 0x3fe00000 ;  /* 0x3fe0000000277802 */ /* 0x000fe20000000f00 */
[----:B------:R-:W-:Y:S01]  /*1090*/  IMAD.MOV.U32 R38, RZ, RZ, RZ ;  /* 0x000000ffff267224 */ /* 0x000fe200078e00ff */
[----:B------:R-:W0:Y:S01]  /*10a0*/  LDCU.64 UR8, c[0x0][0x3e8] ;  /* 0x00007d00ff0877ac */ /* 0x000e220008000a00 */
[----:B------:R-:W-:Y:S01]  /*10b0*/  IMAD.MOV.U32 R8, RZ, RZ, R19 ;  /* 0x000000ffff087224 */ /* 0x000fe200078e0013 */
[----:B------:R-:W-:-:S06]  /*10c0*/  LOP3.LUT R39, R39, 0x80000000, R7, 0xb8, !PT ;  /* 0x8000000027277812 */ /* 0x000fcc00078eb807 */
[----:B------:R-:W-:Y:S01]  /*10d0*/  DADD.RZ R6, R38, R6 ;  /* 0x0000000026067229 */ /* 0x000fe2000000c006 */
[----:B------:R-:W-:Y:S09]  /*10e0*/  I2F.F64 R38, R18 ;  /* 0x0000001200267312 */ /* 0x000ff20000201c00 */
[----:B------:R-:W1:Y:S08]  /*10f0*/  F2I.F64.TRUNC R6, R6 ;  /* 0x0000000600067311 */ /* 0x000e70000030d100 */
[----:B-1----:R-:W0:Y:S02]  /*1100*/  I2F.F64 R40, R6 ;  /* 0x0000000600287312 */ /* 0x002e240000201c00 */
[----:B0-----:R-:W-:Y:S01]  /*1110*/  DFMA R38, R38, UR8, R40 ;  /* 0x0000000826267c2b */ /* 0x001fe20008000028 */
[----:B------:R-:W0:Y:S09]  /*1120*/  LDCU.64 UR8, c[0x0][0x400] ;  /* 0x00008000ff0877ac */ /* 0x000e320008000a00 */
[----:B------:R-:W1:Y:S08]  /*1130*/  F2I.F64.TRUNC R38, R38 ;  /* 0x0000002600267311 */ /* 0x000e70000030d100 */
[----:B-1----:R-:W0:Y:S02]  /*1140*/  I2F.F64 R40, R38 ;  /* 0x0000002600287312 */ /* 0x002e240000201c00 */
[----:B0-----:R-:W-:-:S06]  /*1150*/  DSETP.GEU.AND P0, PT, R40, UR8, PT ;  /* 0x0000000828007e2a */ /* 0x001fcc000bf0e000 */
[----:B------:R-:W-:-:S13]  /*1160*/  ISETP.LT.OR P0, PT, R38, RZ, P0 ;  /* 0x000000ff2600720c */ /* 0x000fda0000701670 */
[----:B------:R-:W-:Y:S05]  /*1170*/  @P0 BRA `(.L_x_8) ;  /* 0x0000000000680947 */ /* 0x000fea0003800000 */
[----:B------:R-:W0:Y:S01]  /*1180*/  LDC.64 R6, c[0x0][0x3a8] ;  /* 0x0000ea00ff067b82 */ /* 0x000e220000000a00 */
[----:B------:R-:W-:-:S05]  /*1190*/  IADD3 R5, PT, PT, R10, R3, -R13 ;  /* 0x000000030a057210 */ /* 0x000fca0007ffe80d */
[----:B------:R-:W-:Y:S02]  /*11a0*/  IMAD R5, R0, R5, R0 ;  /* 0x0000000500057224 */ /* 0x000fe400078e0200 */
[----:B------:R-:W1:Y:S03]  /*11b0*/  LDC.64 R16, c[0x0][0x3a0] ;  /* 0x0000e800ff107b82 */ /* 0x000e660000000a00 */
[----:B------:R-:W-:-:S05]  /*11c0*/  IADD3 R5, PT, PT, R38, R5, RZ ;  /* 0x0000000526057210 */ /* 0x000fca0007ffe0ff */
[----:B------:R-:W2:Y:S01]  /*11d0*/  LDC.64 R40, c[0x0][0x390] ;  /* 0x0000e400ff287b82 */ /* 0x000ea20000000a00 */
[----:B0-----:R-:W-:-:S06]  /*11e0*/  IMAD.WIDE.U32 R6, R10, 0x8, R6 ;  /* 0x000000080a067825 */ /* 0x001fcc00078e0006 */
[----:B------:R-:W4:Y:S01]  /*11f0*/  LDG.E.64 R6, desc[UR6][R6.64] ;  /* 0x0000000606067981 */ /* 0x000f22000c1e1b00 */
[----:B-1----:R-:W-:-:S06]  /*1200*/  IMAD.WIDE R16, R5, 0x8, R16 ;  /* 0x0000000805107825 */ /* 0x002fcc00078e0210 */
[----:B------:R-:W4:Y:S01]  /*1210*/  LDG.E.64 R16, desc[UR6][R16.64] ;  /* 0x0000000610107981 */ /* 0x000f22000c1e1b00 */
[----:B------:R-:W-:-:S04]  /*1220*/  IMAD R10, R10, R12, R3 ;  /* 0x0000000c0a0a7224 */ /* 0x000fc800078e0203 */
[----:B---3--:R-:W-:-:S04]  /*1230*/  IMAD R5, R9, R10, R4 ;  /* 0x0000000a09057224 */ /* 0x008fc800078e0204 */
[----:B--2---:R-:W-:Y:S01]  /*1240*/  IMAD.WIDE R40, R5, 0x8, R40 ;  /* 0x0000000805287825 */ /* 0x004fe200078e0228 */
[----:B------:R-:W-:-:S03]  /*1250*/  MOV R37, 0x3ff00000 ;  /* 0x3ff0000000257802 */ /* 0x000fc60000000f00 */
[----:B------:R-:W-:Y:S02]  /*1260*/  IMAD.MOV.U32 R8, RZ, RZ, R19 ;  /* 0x000000ffff087224 */ /* 0x000fe400078e0013 */
[----:B------:R-:W-:Y:S02]  /*1270*/  IMAD.MOV.U32 R36, RZ, RZ, 0x0 ;  /* 0x00000000ff247424 */ /* 0x000fe400078e00ff */
[----:B------:R-:W-:Y:S02]  /*1280*/  IMAD.MOV.U32 R20, RZ, RZ, 0x0 ;  /* 0x00000000ff147424 */ /* 0x000fe400078e00ff */
[----:B------:R-:W-:Y:S01]  /*1290*/  IMAD.MOV.U32 R21, RZ, RZ, 0x3ff00000 ;  /* 0x3ff00000ff157424 */ /* 0x000fe200078e00ff */
[----:B----4-:R-:W-:-:S07]  /*12a0*/  DMUL R38, R6, R16 ;  /* 0x0000001006267228 */ /* 0x010fce0000000000 */
[----:B------:R0:W-:Y:S01]  /*12b0*/  STG.E.64 desc[UR6][R40.64], R38 ;  /* 0x0000002628007986 */ /* 0x0001e2000c101b06 */
[----:B------:R-:W-:Y:S02]  /*12c0*/  DADD R32, RZ, R38 ;  /* 0x00000000ff207229 */ /* 0x000fe40000000026 */
[----:B------:R-:W-:-:S08]  /*12d0*/  DMUL R28, R38, R38 ;  /* 0x00000026261c7228 */ /* 0x000fd00000000000 */
[----:B------:R-:W-:Y:S01]  /*12e0*/  MOV R22, R32 ;  /* 0x0000002000167202 */ /* 0x000fe20000000f00 */
[----:B------:R-:W-:Y:S01]  /*12f0*/  IMAD.MOV.U32 R23, RZ, RZ, R33 ;  /* 0x000000ffff177224 */ /* 0x000fe200078e0021 */
[----:B------:R-:W-:Y:S01]  /*1300*/  MOV R17, R29 ;  /* 0x0000001d00117202 */ /* 0x000fe20000000f00 */
[----:B0-----:R-:W-:-:S07]  /*1310*/  IMAD.MOV.U32 R16, RZ, RZ, R28 ;  /* 0x000000ffff107224 */ /* 0x001fce00078e001c */
.L_x_8:
[----:B------:R-:W-:Y:S05]  /*1320*/  BSYNC.RECONVERGENT B2 ;  /* 0x0000000000027941 */ /* 0x000fea0003800200 */
.L_x_7:
[----:B------:R-:W-:Y:S01]  /*1330*/  ISETP.NE.AND P0, PT, R2, R19, PT ;  /* 0x000000130200720c */ /* 0x000fe20003f05270 */
[----:B------:R-:W-:Y:S02]  /*1340*/  IMAD.MOV.U32 R18, RZ, RZ, R22 ;  /* 0x000000ffff127224 */ /* 0x000fe400078e0016 */
[----:B------:R-:W-:-:S10]  /*1350*/  IMAD.MOV.U32 R19, RZ, RZ, R23 ;  /* 0x000000ffff137224 */ /* 0x000fd400078e0017 */
[----:B------:R-:W-:Y:S05]  /*1360*/  @!P0 BRA `(.L_x_6) ;  /* 0x0000001000688947 */ /* 0x000fea0003800000 */
[----:B------:R-:W-:Y:S01]  /*1370*/  IADD3 R10, PT, PT, R11, UR4, R8 ;  /* 0x000000040b0a7c10 */ /* 0x000fe2000fffe008 */
[C---:B------:R-:W-:Y:S01]  /*1380*/  IMAD R6, R12.reuse, R8, R12 ;  /* 0x000000080c067224 */ /* 0x040fe200078e020c */
[----:B------:R-:W-:Y:S01]  /*1390*/  MOV R16, R28 ;  /* 0x0000001c00107202 */ /* 0x000fe20000000f00 */
[----:B------:R-:W-:Y:S01]  /*13a0*/  IMAD R11, R12, R8, R3 ;  /* 0x000000080c0b7224 */ /* 0x000fe200078e0203 */
[----:B------:R-:W-:Y:S01]  /*13b0*/  MOV R21, R37 ;  /* 0x0000002500157202 */ /* 0x000fe20000000f00 */
[----:B------:R-:W-:Y:S01]  /*13c0*/  IMAD.IADD R5, R10, 0x1, -R13 ;  /* 0x000000010a057824 */ /* 0x000fe200078e0a0d */
[----:B------:R-:W-:Y:S01]  /*13d0*/  IADD3 R6, PT, PT, R3, R6, RZ ;  /* 0x0000000603067210 */ /* 0x000fe20007ffe0ff */
[----:B------:R-:W-:Y:S02]  /*13e0*/  HFMA2 R13, -RZ, RZ, 0, 0 ;  /* 0x00000000ff0d7431 */ /* 0x000fe400000001ff */
[----:B---3--:R-:W-:Y:S01]  /*13f0*/  IMAD R12, R9, R12, RZ ;  /* 0x0000000c090c7224 */ /* 0x008fe200078e02ff */
[----:B------:R-:W-:Y:S01]  /*1400*/  MOV R19, R33 ;  /* 0x0000002100137202 */ /* 0x000fe20000000f00 */
[----:B------:R-:W-:-:S02]  /*1410*/  VIADD R7, R5, 0x2 ;  /* 0x0000000205077836 */ /* 0x000fc40000000000 */
[C-C-:B------:R-:W-:Y:S02]  /*1420*/  IMAD R11, R9.reuse, R11, R4.reuse ;  /* 0x0000000b090b7224 */ /* 0x140fe400078e0204 */
[----:B------:R-:W-:Y:S02]  /*1430*/  IMAD R9, R9, R6, R4 ;  /* 0x0000000609097224 */ /* 0x000fe400078e0204 */
[----:B------:R-:W-:Y:S02]  /*1440*/  IMAD.IADD R2, R8, 0x1, -R2 ;  /* 0x0000000108027824 */ /* 0x000fe400078e0a02 */
[----:B------:R-:W-:Y:S02]  /*1450*/  IMAD.MOV.U32 R17, RZ, RZ, R29 ;  /* 0x000000ffff117224 */ /* 0x000fe400078e001d */
[----:B------:R-:W-:Y:S02]  /*1460*/  IMAD.MOV.U32 R20, RZ, RZ, R36 ;  /* 0x000000ffff147224 */ /* 0x000fe400078e0024 */
[----:B------:R-:W-:-:S02]  /*1470*/  IMAD.MOV.U32 R18, RZ, RZ, R32 ;  /* 0x000000ffff127224 */ /* 0x000fc400078e0020 */
[----:B------:R-:W-:Y:S02]  /*1480*/  IMAD.MOV.U32 R22, RZ, RZ, R32 ;  /* 0x000000ffff167224 */ /* 0x000fe400078e0020 */
[----:B------:R-:W-:Y:S02]  /*1490*/  IMAD.MOV.U32 R23, RZ, RZ, R33 ;  /* 0x000000ffff177224 */ /* 0x000fe400078e0021 */
[C---:B------:R-:W-:Y:S02]  /*14a0*/  IMAD R10, R0.reuse, R5, R0 ;  /* 0x00000005000a7224 */ /* 0x040fe400078e0200 */
[----:B------:R-:W-:-:S07]  /*14b0*/  IMAD R28, R0, R7, RZ ;  /* 0x00000007001c7224 */ /* 0x000fce00078e02ff */
.L_x_31:
[----:B01----:R-:W0:Y:S08]  /*14c0*/  LDC.64 R36, c[0x0][0x3d8] ;  /* 0x0000f600ff247b82 */ /* 0x003e300000000a00 */
[----:B------:R-:W1:Y:S01]  /*14d0*/  LDC.64 R32, c[0x0][0x3a8] ;  /* 0x0000ea00ff207b82 */ /* 0x000e620000000a00 */
[----:B0-----:R-:W-:-:S05]  /*14e0*/  IMAD.WIDE.U32 R36, R8, 0x8, R36 ;  /* 0x0000000808247825 */ /* 0x001fca00078e0024 */
[----:B------:R-:W2:Y:S01]  /*14f0*/  LDG.E.64 R6, desc[UR6][R36.64] ;  /* 0x0000000624067981 */ /* 0x000ea2000c1e1b00 */
[----:B------:R-:W-:Y:S01]  /*1500*/  VIADD R2, R2, 0x2 ;  /* 0x0000000202027836 */ /* 0x000fe20000000000 */
[----:B------:R-:W-:Y:S01]  /*1510*/  BSSY.RECONVERGENT B2, `(.L_x_15) ;  /* 0x000007b000027945 */ /* 0x000fe20003800200 */
[----:B-1----:R-:W-:-:S03]  /*1520*/  IMAD.WIDE.U32 R32, R8, 0x8, R32 ;  /* 0x0000000808207825 */ /* 0x002fc600078e0020 */
[----:B------:R-:W-:Y:S01]  /*1530*/  ISETP.NE.AND P1, PT, R2, RZ, PT ;  /* 0x000000ff0200720c */ /* 0x000fe20003f25270 */
[----:B--2---:R-:W-:-:S14]  /*1540*/  DSETP.GT.AND P0, PT, R6, RZ, PT ;  /* 0x000000ff0600722a */ /* 0x004fdc0003f04000 */
[----:B------:R-:W-:Y:S05]  /*1550*/  @!P0 BRA `(.L_x_16) ;  /* 0x0000000400d88947 */ /* 0x000fea0003800000 */
[----:B------:R-:W0:Y:S01]  /*1560*/  I2F.F64.U32 R6, R8 ;  /* 0x0000000800067312 */ /* 0x000e220000201800 */
[----:B------:R-:W-:Y:S01]  /*1570*/  UMOV UR8, 0xe826d695 ;  /* 0xe826d69500087882 */ /* 0x000fe20000000000 */
[----:B------:R-:W-:Y:S01]  /*1580*/  UMOV UR9, 0x3e112e0b ;  /* 0x3e112e0b00097882 */ /* 0x000fe20000000000 */
[----:B0-----:R-:W-:-:S08]  /*1590*/  DADD R6, -R24, R6 ;  /* 0x0000000018067229 */ /* 0x001fd00000000106 */
[----:B------:R-:W-:-:S08]  /*15a0*/  DADD R6, R6, 0.5 ;  /* 0x3fe0000006067429 */ /* 0x000fd00000000000 */
[----:B------:R-:W-:-:S08]  /*15b0*/  DMUL R40, R6, UR12 ;  /* 0x0000000c06287c28 */ /* 0x000fd00008000000 */
[----:B------:R-:W-:-:S08]  /*15c0*/  DFMA R6, R26, UR12, R40 ;  /* 0x0000000c1a067c2b */ /* 0x000fd00008000028 */
[----:B------:R-:W-:-:S06]  /*15d0*/  DSETP.GTU.AND P0, PT, R6, R34, PT ;  /* 0x000000220600722a */ /* 0x000fcc0003f0c000 */
[----:B------:R-:W-:-:S14]  /*15e0*/  DSETP.LTU.OR P0, PT, R6, -UR8, P0 ;  /* 0x8000000806007e2a */ /* 0x000fdc0008709400 */
[----:B------:R-:W-:Y:S05]  /*15f0*/  @P0 BRA `(.L_x_16) ;  /* 0x0000000400b00947 */ /* 0x000fea0003800000 */
[----:B------:R-:W-:Y:S01]  /*1600*/  DFMA R40, R40, R40, R30 ;  /* 0x000000282828722b */ /* 0x000fe2000000001e */
[----:B------:R-:W-:Y:S01]  /*1610*/  MOV R44, 0x0 ;  /* 0x00000000002c7802 */ /* 0x000fe20000000f00 */
[----:B------:R-:W-:Y:S01]  /*1620*/  IMAD.MOV.U32 R45, RZ, RZ, 0x3fd80000 ;  /* 0x3fd80000ff2d7424 */ /* 0x000fe200078e00ff */
        /* <DEDUP_REMOVED lines=10> */
[----:B------:R-:W-:Y:S01]  /*16d0*/  VIADD R43, R45, 0xfff00000 ;  /* 0xfff000002d2b7836 */ /* 0x000fe20000000000 */
[----:B------:R-:W-:-:S05]  /*16e0*/  MOV R42, R44 ;  /* 0x0000002c002a7202 */ /* 0x000fca0000000f00 */
[----:B------:R-:W-:-:S08]  /*16f0*/  DFMA R38, R46, -R46, R40 ;  /* 0x8000002e2e26722b */ /* 0x000fd00000000028 */
[----:B------:R-:W-:Y:S01]  /*1700*/  DFMA R48, R38, R42, R46 ;  /* 0x0000002a2630722b */ /* 0x000fe2000000002e */
[----:B------:R-:W-:Y:S10]  /*1710*/  @!P0 BRA `(.L_x_18) ;  /* 0x00000000001c8947 */ /* 0x000ff40003800000 */
[----:B------:R-:W-:Y:S02]  /*1720*/  IMAD.MOV.U32 R42, RZ, RZ, R40 ;  /* 0x000000ffff2a7224 */ /* 0x000fe400078e0028 */
[----:B------:R-:W-:Y:S01]  /*1730*/  IMAD.MOV.U32 R40, RZ, RZ, R38 ;  /* 0x000000ffff287224 */ /* 0x000fe200078e0026 */
[----:B------:R-:W-:Y:S01]  /*1740*/  MOV R38, R46 ;  /* 0x0000002e00267202 */ /* 0x000fe20000000f00 */
[----:B------:R-:W-:Y:S01]  /*1750*/  IMAD.MOV.U32 R7, RZ, RZ, R47 ;  /* 0x000000ffff077224 */ /* 0x000fe200078e002f */
[----:B------:R-:W-:Y:S01]  /*1760*/  MOV R46, 0x1790 ;  /* 0x00001790002e7802 */ /* 0x000fe20000000f00 */
[----:B------:R-:W-:-:S07]  /*1770*/  IMAD.MOV.U32 R5, RZ, RZ, R43 ;  /* 0x000000ffff057224 */ /* 0x000fce00078e002b */
[----:B------:R-:W-:Y:S05]  /*1780*/  CALL.REL.NOINC `($__internal_1_$__cuda_sm20_dsqrt_rn_f64_mediumpath_v1) ;  /* 0x0000001400e07944 */ /* 0x000fea0003c00000 */
.L_x_18:
[----:B------:R-:W-:Y:S05]  /*1790*/  BSYNC.RECONVERGENT B1 ;  /* 0x0000000000017941 */ /* 0x000fea0003800200 */
.L_x_17:
[----:B------:R-:W0:Y:S01]  /*17a0*/  LDC.64 R6, c[0x0][0x3c0] ;  /* 0x0000f000ff067b82 */ /* 0x000e220000000a00 */
[----:B------:R-:W0:Y:S01]  /*17b0*/  MUFU.RCP64H R41, UR16 ;  /* 0x0000001000297d08 */ /* 0x000e220008001800 */
[----:B------:R-:W-:Y:S01]  /*17c0*/  MOV R40, 0x1 ;  /* 0x0000000100287802 */ /* 0x000fe20000000f00 */
[----:B------:R-:W-:Y:S05]  /*17d0*/  BSSY.RECONVERGENT B3, `(.L_x_19) ;  /* 0x0000017000037945 */ /* 0x000fea0003800200 */
[----:B0-----:R-:W-:-:S08]  /*17e0*/  DFMA R38, R40, -R6, 1 ;  /* 0x3ff000002826742b */ /* 0x001fd00000000806 */
[----:B------:R-:W-:-:S08]  /*17f0*/  DFMA R38, R38, R38, R38 ;  /* 0x000000262626722b */ /* 0x000fd00000000026 */
[----:B------:R-:W-:Y:S02]  /*1800*/  DFMA R40, R40, R38, R40 ;  /* 0x000000262828722b */ /* 0x000fe40000000028 */
[----:B------:R-:W-:-:S06]  /*1810*/  DADD R38, -R14, R48 ;  /* 0x000000000e267229 */ /* 0x000fcc0000000130 */
[----:B------:R-:W-:Y:S02]  /*1820*/  DFMA R42, R40, -R6, 1 ;  /* 0x3ff00000282a742b */ /* 0x000fe40000000806 */
[----:B------:R-:W-:-:S06]  /*1830*/  DMUL R38, R38, UR14 ;  /* 0x0000000e26267c28 */ /* 0x000fcc0008000000 */
        /* <DEDUP_REMOVED lines=16> */
.L_x_20:
[----:B------:R-:W-:Y:S05]  /*1940*/  BSYNC.RECONVERGENT B3 ;  /* 0x0000000000037941 */ /* 0x000fea0003800200 */
.L_x_19:
[----:B------:R-:W0:Y:S01]  /*1950*/  LDC.64 R6, c[0x0][0x3e0] ;  /* 0x0000f800ff067b82 */ /* 0x000e220000000a00 */
[----:B------:R-:W0:Y:S01]  /*1960*/  MUFU.RCP64H R43, UR17 ;  /* 0x00000011002b7d08 */ /* 0x000e220008001800 */
[----:B------:R-:W-:Y:S01]  /*1970*/  MOV R42, 0x1 ;  /* 0x00000001002a7802 */ /* 0x000fe20000000f00 */
[----:B------:R-:W-:Y:S06]  /*1980*/  BSSY.RECONVERGENT B3, `(.L_x_21) ;  /* 0x0000019000037945 */ /* 0x000fec0003800200 */
[----:B------:R-:W1:Y:S08]  /*1990*/  FRND.F64.FLOOR R38, R44 ;  /* 0x0000002c00267313 */ /* 0x000e700000305800 */
[----:B------:R-:W2:Y:S01]  /*19a0*/  F2I.F64.FLOOR R29, R44 ;  /* 0x0000002c001d7311 */ /* 0x000ea20000305100 */
[----:B0-----:R-:W-:-:S02]  /*19b0*/  DFMA R40, R42, -R6, 1 ;  /* 0x3ff000002a28742b */ /* 0x001fc40000000806 */
[----:B-1----:R-:W-:-:S06]  /*19c0*/  DADD R38, -R38, R44 ;  /* 0x0000000026267229 */ /* 0x002fcc000000012c */
[----:B------:R-:W-:Y:S01]  /*19d0*/  DFMA R40, R40, R40, R40 ;  /* 0x000000282828722b */ /* 0x000fe20000000028 */
[----:B--2---:R-:W-:-:S03]  /*19e0*/  IMAD.IADD R29, R4, 0x1, R29 ;  /* 0x00000001041d7824 */ /* 0x004fc600078e021d */
[----:B------:R-:W-:-:S04]  /*19f0*/  FSETP.GEU.AND P2, PT, |R39|, 6.5827683646048100446e-37, PT ;  /* 0x036000002700780b */ /* 0x000fc80003f4e200 */
        /* <DEDUP_REMOVED lines=11> */
[----:B------:R-:W-:Y:S02]  /*1ab0*/  MOV R6, 0x1af0 ;  /* 0x00001af000067802 */ /* 0x000fe40000000f00 */
[----:B0-----:R-:W-:Y:S01]  /*1ac0*/  MOV R40, UR8 ;  /* 0x0000000800287c02 */ /* 0x001fe20008000f00 */
[----:B------:R-:W-:-:S07]  /*1ad0*/  IMAD.U32 R41, RZ, RZ, UR9 ;  /* 0x00000009ff297e24 */ /* 0x000fce000f8e00ff */
[----:B------:R-:W-:Y:S05]  /*1ae0*/  CALL.REL.NOINC `($__internal_0_$__cuda_sm20_div_rn_f64_full) ;  /* 0x0000000c007c7944 */ /* 0x000fea0003c00000 */
[----:B------:R-:W-:Y:S01]  /*1af0*/  IMAD.MOV.U32 R6, RZ, RZ, R38 ;  /* 0x000000ffff067224 */ /* 0x000fe200078e0026 */
[----:B------:R-:W-:-:S07]  /*1b00*/  MOV R7, R5 ;  /* 0x0000000500077202 */ /* 0x000fce0000000f00 */
.L_x_22:
[----:B------:R-:W-:Y:S05]  /*1b10*/  BSYNC.RECONVERGENT B3 ;  /* 0x0000000000037941 */ /* 0x000fea0003800200 */
.L_x_21:
[----:B------:R-:W-:Y:S02]  /*1b20*/  IMAD.MOV.U32 R39, RZ, RZ, 0x3fe00000 ;  /* 0x3fe00000ff277424 */ /* 0x000fe400078e00ff */
[----:B------:R-:W-:-:S03]  /*1b30*/  IMAD.MOV.U32 R38, RZ, RZ, RZ ;  /* 0x000000ffff267224 */ /* 0x000fc600078e00ff */
[----:B------:R-:W-:-:S06]  /*1b40*/  LOP3.LUT R39, R39, 0x80000000, R7, 0xb8, !PT ;  /* 0x8000000027277812 */ /* 0x000fcc00078eb807 */
[----:B------:R-:W-:Y:S01]  /*1b50*/  DADD.RZ R6, R38, R6 ;  /* 0x0000000026067229 */ /* 0x000fe2000000c006 */
[----:B------:R-:W-:Y:S09]  /*1b60*/  I2F.F64 R38, R29 ;  /* 0x0000001d00267312 */ /* 0x000ff20000201c00 */
[----:B------:R-:W0:Y:S08]  /*1b70*/  F2I.F64.TRUNC R6, R6 ;  /* 0x0000000600067311 */ /* 0x000e30000030d100 */
[----:B0-----:R-:W0:Y:S02]  /*1b80*/  I2F.F64 R40, R6 ;  /* 0x0000000600287312 */ /* 0x001e240000201c00 */
[----:B0-----:R-:W-:-:S06]  /*1b90*/  DFMA R38, R38, UR18, R40 ;  /* 0x0000001226267c2b */ /* 0x001fcc0008000028 */
[----:B------:R-:W0:Y:S08]  /*1ba0*/  F2I.F64.TRUNC R5, R38 ;  /* 0x0000002600057311 */ /* 0x000e30000030d100 */
[----:B0-----:R-:W0:Y:S02]  /*1bb0*/  I2F.F64 R40, R5 ;  /* 0x0000000500287312 */ /* 0x001e240000201c00 */
[----:B0-----:R-:W-:-:S06]  /*1bc0*/  DSETP.GEU.AND P0, PT, R40, UR20, PT ;  /* 0x0000001428007e2a */ /* 0x001fcc000bf0e000 */
[----:B------:R-:W-:-:S13]  /*1bd0*/  ISETP.LT.OR P0, PT, R5, RZ, P0 ;  /* 0x000000ff0500720c */ /* 0x000fda0000701670 */
[----:B------:R-:W-:Y:S05]  /*1be0*/  @P0 BRA `(.L_x_16) ;  /* 0x0000000000340947 */ /* 0x000fea0003800000 */
[----:B------:R-:W0:Y:S01]  /*1bf0*/  LDC.64 R38, c[0x0][0x3a0] ;  /* 0x0000e800ff267b82 */ /* 0x000e220000000a00 */
[----:B------:R-:W-:Y:S01]  /*1c00*/  IADD3 R5, PT, PT, R13, R10, R5 ;  /* 0x0000000a0d057210 */ /* 0x000fe20007ffe005 */
[----:B------:R-:W2:Y:S06]  /*1c10*/  LDG.E.64 R6, desc[UR6][R32.64] ;  /* 0x0000000620067981 */ /* 0x000eac000c1e1b00 */
[----:B------:R-:W1:Y:S01]  /*1c20*/  LDC.64 R40, c[0x0][0x390] ;  /* 0x0000e400ff287b82 */ /* 0x000e620000000a00 */
[----:B0-----:R-:W-:-:S06]  /*1c30*/  IMAD.WIDE R38, R5, 0x8, R38 ;  /* 0x0000000805267825 */ /* 0x001fcc00078e0226 */
[----:B------:R-:W2:Y:S01]  /*1c40*/  LDG.E.64 R38, desc[UR6][R38.64] ;  /* 0x0000000626267981 */ /* 0x000ea2000c1e1b00 */
[----:B-1----:R-:W-:Y:S01]  /*1c50*/  IMAD.WIDE R40, R11, 0x8, R40 ;  /* 0x000000080b287825 */ /* 0x002fe200078e0228 */
[----:B------:R-:W-:Y:S02]  /*1c60*/  DADD R20, R20, 1 ;  /* 0x3ff0000014147429 */ /* 0x000fe40000000000 */
[----:B--2---:R-:W-:-:S07]  /*1c70*/  DMUL R6, R6, R38 ;  /* 0x0000002606067228 */ /* 0x004fce0000000000 */
[----:B------:R0:W-:Y:S01]  /*1c80*/  STG.E.64 desc[UR6][R40.64], R6 ;  /* 0x0000000628007986 */ /* 0x0001e2000c101b06 */
[--C-:B------:R-:W-:Y:S02]  /*1c90*/  DADD R22, R22, R6.reuse ;  /* 0x0000000016167229 */ /* 0x100fe40000000006 */
[----:B------:R-:W-:Y:S02]  /*1ca0*/  DADD R18, R18, R6 ;  /* 0x0000000012127229 */ /* 0x000fe40000000006 */
[----:B------:R-:W-:-:S11]  /*1cb0*/  DFMA R16, R6, R6, R16 ;  /* 0x000000060610722b */ /* 0x000fd60000000010 */
.L_x_16:
[----:B------:R-:W-:Y:S05]  /*1cc0*/  BSYNC.RECONVERGENT B2 ;  /* 0x0000000000027941 */ /* 0x000fea0003800200 */
.L_x_15:
[----:B------:R-:W2:Y:S01]  /*1cd0*/  LDG.E.64 R36, desc[UR6][R36.64+0x8] ;  /* 0x0000080624247981 */ /* 0x000ea2000c1e1b00 */
[----:B------:R-:W-:Y:S01]  /*1ce0*/  BSSY.RECONVERGENT B2, `(.L_x_23) ;  /* 0x000007d000027945 */ /* 0x000fe20003800200 */
[----:B--2---:R-:W-:-:S14]  /*1cf0*/  DSETP.GT.AND P0, PT, R36, RZ, PT ;  /* 0x000000ff2400722a */ /* 0x004fdc0003f04000 */
[----:B------:R-:W-:Y:S05]  /*1d00*/  @!P0 BRA `(.L_x_24) ;  /* 0x0000000400e88947 */ /* 0x000fea0003800000 */
[----:B------:R-:W-:Y:S01]  /*1d10*/  IADD3 R5, PT, PT, R8, 0x1, RZ ;  /* 0x0000000108057810 */ /* 0x000fe20007ffe0ff */
[----:B------:R-:W-:Y:S01]  /*1d20*/  UMOV UR8, 0xe826d695 ;  /* 0xe826d69500087882 */ /* 0x000fe20000000000 */
[----:B------:R-:W-:Y:S02]  /*1d30*/  UMOV UR9, 0x3e112e0b ;  /* 0x3e112e0b00097882 */ /* 0x000fe40000000000 */
[----:B0-----:R-:W0:Y:S02]  /*1d40*/  I2F.F64.U32 R6, R5 ;  /* 0x0000000500067312 */ /* 0x001e240000201800 */
        /* <DEDUP_REMOVED lines=25> */
[----:B------:R-:W-:Y:S01]  /*1ee0*/  MOV R42, R40 ;  /* 0x00000028002a7202 */ /* 0x000fe20000000f00 */
[----:B------:R-:W-:Y:S01]  /*1ef0*/  IMAD.MOV.U32 R40, RZ, RZ, R38 ;  /* 0x000000ffff287224 */ /* 0x000fe200078e0026 */
[----:B------:R-:W-:Y:S01]  /*1f00*/  MOV R7, R47 ;  /* 0x0000002f00077202 */ /* 0x000fe20000000f00 */
[----:B------:R-:W-:Y:S01]  /*1f10*/  IMAD.MOV.U32 R38, RZ, RZ, R46 ;  /* 0x000000ffff267224 */ /* 0x000fe200078e002e */
[----:B------:R-:W-:Y:S01]  /*1f20*/  MOV R46, 0x1f50 ;  /* 0x00001f50002e7802 */ /* 0x000fe20000000f00 */
[----:B------:R-:W-:-:S07]  /*1f30*/  IMAD.MOV.U32 R5, RZ, RZ, R37 ;  /* 0x000000ffff057224 */ /* 0x000fce00078e0025 */
[----:B------:R-:W-:Y:S05]  /*1f40*/  CALL.REL.NOINC `($__internal_1_$__cuda_sm20_dsqrt_rn_f64_mediumpath_v1) ;  /* 0x0000000c00f07944 */ /* 0x000fea0003c00000 */
[----:B------:R-:W-:Y:S01]  /*1f50*/  IMAD.MOV.U32 R42, RZ, RZ, R48 ;  /* 0x000000ffff2a7224 */ /* 0x000fe200078e0030 */
[----:B------:R-:W-:-:S07]  /*1f60*/  MOV R43, R49 ;  /* 0x00000031002b7202 */ /* 0x000fce0000000f00 */
.L_x_26:
[----:B------:R-:W-:Y:S05]  /*1f70*/  BSYNC.RECONVERGENT B1 ;  /* 0x0000000000017941 */ /* 0x000fea0003800200 */
.L_x_25:
[----:B------:R-:W0:Y:S01]  /*1f80*/  LDC.64 R36, c[0x0][0x3c0] ;  /* 0x0000f000ff247b82 */ /* 0x000e220000000a00 */
[----:B------:R-:W0:Y:S01]  /*1f90*/  MUFU.RCP64H R39, UR16 ;  /* 0x0000001000277d08 */ /* 0x000e220008001800 */
[----:B------:R-:W-:Y:S01]  /*1fa0*/  IMAD.MOV.U32 R38, RZ, RZ, 0x1 ;  /* 0x00000001ff267424 */ /* 0x000fe200078e00ff */
        /* <DEDUP_REMOVED lines=17> */
[----:B------:R-:W-:Y:S02]  /*20c0*/  MOV R5, R7 ;  /* 0x0000000700057202 */ /* 0x000fe40000000f00 */
[----:B------:R-:W-:Y:S01]  /*20d0*/  MOV R6, 0x2110 ;  /* 0x0000211000067802 */ /* 0x000fe20000000f00 */
[----:B0-----:R-:W-:Y:S02]  /*20e0*/  IMAD.U32 R40, RZ, RZ, UR8 ;  /* 0x00000008ff287e24 */ /* 0x001fe4000f8e00ff */
[----:B------:R-:W-:-:S07]  /*20f0*/  IMAD.U32 R41, RZ, RZ, UR9 ;  /* 0x00000009ff297e24 */ /* 0x000fce000f8e00ff */
[----:B------:R-:W-:Y:S05]  /*2100*/  CALL.REL.NOINC `($__internal_0_$__cuda_sm20_div_rn_f64_full) ;  /* 0x0000000400f47944 */ /* 0x000fea0003c00000 */
[----:B------:R-:W-:-:S07]  /*2110*/  MOV R39, R5 ;  /* 0x0000000500277202 */ /* 0x000fce0000000f00 */
.L_x_28:
[----:B------:R-:W-:Y:S05]  /*2120*/  BSYNC.RECONVERGENT B3 ;  /* 0x0000000000037941 */ /* 0x000fea0003800200 */
.L_x_27:
[----:B------:R-:W0:Y:S01]  /*2130*/  LDC.64 R6, c[0x0][0x3e0] ;  /* 0x0000f800ff067b82 */ /* 0x000e220000000a00 */
[----:B------:R-:W0:Y:S01]  /*2140*/  MUFU.RCP64H R41, UR17 ;  /* 0x0000001100297d08 */ /* 0x000e220008001800 */
[----:B------:R-:W-:Y:S01]  /*2150*/  IMAD.MOV.U32 R40, RZ, RZ, 0x1 ;  /* 0x00000001ff287424 */ /* 0x000fe200078e00ff */
[----:B------:R-:W-:Y:S06]  /*2160*/  BSSY.RECONVERGENT B3, `(.L_x_29) ;  /* 0x000001a000037945 */ /* 0x000fec0003800200 */
[----:B------:R-:W1:Y:S01]  /*2170*/  F2I.F64.FLOOR R29, R38 ;  /* 0x00000026001d7311 */ /* 0x000e620000305100 */
[----:B0-----:R-:W-:Y:S01]  /*2180*/  DFMA R36, R40, -R6, 1 ;  /* 0x3ff000002824742b */ /* 0x001fe20000000806 */
[----:B-1----:R-:W-:-:S07]  /*2190*/  IMAD.IADD R29, R4, 0x1, R29 ;  /* 0x00000001041d7824 */ /* 0x002fce00078e021d */
        /* <DEDUP_REMOVED lines=19> */
[----:B------:R-:W-:Y:S05]  /*22d0*/  CALL.REL.NOINC `($__internal_0_$__cuda_sm20_div_rn_f64_full) ;  /* 0x0000000400807944 */ /* 0x000fea0003c00000 */
[----:B------:R-:W-:Y:S02]  /*22e0*/  IMAD.MOV.U32 R6, RZ, RZ, R38 ;  /* 0x000000ffff067224 */ /* 0x000fe400078e0026 */
[----:B------:R-:W-:-:S07]  /*22f0*/  IMAD.MOV.U32 R7, RZ, RZ, R5 ;  /* 0x000000ffff077224 */ /* 0x000fce00078e0005 */
.L_x_30:
[----:B------:R-:W-:Y:S05]  /*2300*/  BSYNC.RECONVERGENT B3 ;  /* 0x0000000000037941 */ /* 0x000fea0003800200 */
.L_x_29:
[----:B------:R-:W-:Y:S01]  /*2310*/  MOV R37, 0x3fe00000 ;  /* 0x3fe0000000257802 */ /* 0x000fe20000000f00 */
[----:B------:R-:W-:-:S03]  /*2320*/  IMAD.MOV.U32 R36, RZ, RZ, RZ ;  /* 0x000000ffff247224 */ /* 0x000fc600078e00ff */
[----:B------:R-:W-:-:S06]  /*2330*/  LOP3.LUT R37, R37, 0x80000000, R7, 0xb8, !PT ;  /* 0x8000000025257812 */ /* 0x000fcc00078eb807 */
[----:B------:R-:W-:Y:S01]  /*2340*/  DADD.RZ R6, R36, R6 ;  /* 0x0000000024067229 */ /* 0x000fe2000000c006 */
[----:B------:R-:W-:Y:S09]  /*2350*/  I2F.F64 R36, R29 ;  /* 0x0000001d00247312 */ /* 0x000ff20000201c00 */
[----:B------:R-:W0:Y:S08]  /*2360*/  F2I.F64.TRUNC R6, R6 ;  /* 0x0000000600067311 */ /* 0x000e30000030d100 */
[----:B0-----:R-:W0:Y:S02]  /*2370*/  I2F.F64 R38, R6 ;  /* 0x0000000600267312 */ /* 0x001e240000201c00 */
[----:B0-----:R-:W-:-:S10]  /*2380*/  DFMA R36, R36, UR18, R38 ;  /* 0x0000001224247c2b */ /* 0x001fd40008000026 */
        /* <DEDUP_REMOVED lines=18> */
.L_x_24:
[----:B------:R-:W-:Y:S05]  /*24b0*/  BSYNC.RECONVERGENT B2 ;  /* 0x0000000000027941 */ /* 0x000fea0003800200 */
.L_x_23:
[----:B------:R-:W-:Y:S01]  /*24c0*/  VIADD R8, R8, 0x2 ;  /* 0x0000000208087836 */ /* 0x000fe20000000000 */
[----:B------:R-:W-:Y:S01]  /*24d0*/  LEA R9, R12, R9, 0x1 ;  /* 0x000000090c097211 */ /* 0x000fe200078e08ff */
[----:B------:R-:W-:Y:S02]  /*24e0*/  IMAD R13, R0, 0x2, R13 ;  /* 0x00000002000d7824 */ /* 0x000fe400078e020d */
[----:B------:R-:W-:Y:S01]  /*24f0*/  IMAD R11, R12, 0x2, R11 ;  /* 0x000000020c0b7824 */ /* 0x000fe200078e020b */
[----:B------:R-:W-:Y:S06]  /*2500*/  @P1 BRA `(.L_x_31) ;  /* 0xffffffec00ec1947 */ /* 0x000fec000383ffff */
.L_x_6:
[----:B------:R-:W-:Y:S05]  /*2510*/  BSYNC.RECONVERGENT B0 ;  /* 0x0000000000007941 */ /* 0x000fea0003800200 */
.L_x_5:
[----:B0-----:R-:W3:Y:S01]  /*2520*/  MUFU.RCP64H R7, R21 ;  /* 0x0000001500077308 */ /* 0x001ee20000001800 */
[----:B------:R-:W-:Y:S01]  /*2530*/  MOV R6, 0x1 ;  /* 0x0000000100067802 */ /* 0x000fe20000000f00 */
[----:B------:R-:W-:Y:S01]  /*2540*/  BSSY.RECONVERGENT B0, `(.L_x_32) ;  /* 0x0000015000007945 */ /* 0x000fe20003800200 */
[----:B------:R-:W-:-:S04]  /*2550*/  FSETP.GEU.AND P1, PT, |R23|, 6.5827683646048100446e-37, PT ;  /* 0x036000001700780b */ /* 0x000fc80003f2e200 */
[----:B---3--:R-:W-:-:S08]  /*2560*/  DFMA R8, R6, -R20, 1 ;  /* 0x3ff000000608742b */ /* 0x008fd00000000814 */
[----:B------:R-:W-:-:S08]  /*2570*/  DFMA R8, R8, R8, R8 ;  /* 0x000000080808722b */ /* 0x000fd00000000008 */
[----:B------:R-:W-:-:S08]  /*2580*/  DFMA R8, R6, R8, R6 ;  /* 0x000000080608722b */ /* 0x000fd00000000006 */
[----:B------:R-:W-:-:S08]  /*2590*/  DFMA R6, R8, -R20, 1 ;  /* 0x3ff000000806742b */ /* 0x000fd00000000814 */
[----:B------:R-:W-:-:S08]  /*25a0*/  DFMA R6, R8, R6, R8 ;  /* 0x000000060806722b */ /* 0x000fd00000000008 */
[----:B------:R-:W-:-:S08]  /*25b0*/  DMUL R8, R6, R22 ;  /* 0x0000001606087228 */ /* 0x000fd00000000000 */
[----:B------:R-:W-:-:S08]  /*25c0*/  DFMA R10, R8, -R20, R22 ;  /* 0x80000014080a722b */ /* 0x000fd00000000016 */
[----:B------:R-:W-:-:S10]  /*25d0*/  DFMA R8, R6, R10, R8 ;  /* 0x0000000a0608722b */ /* 0x000fd40000000008 */
[----:B------:R-:W-:-:S05]  /*25e0*/  FFMA R0, RZ, R21, R9 ;  /* 0x00000015ff007223 */ /* 0x000fca0000000009 */
[----:B------:R-:W-:-:S13]  /*25f0*/  FSETP.GT.AND P0, PT, |R0|, 1.469367938527859385e-39, PT ;  /* 0x001000000000780b */ /* 0x000fda0003f04200 */
[----:B------:R-:W-:Y:S05]  /*2600*/  @P0 BRA P1, `(.L_x_33) ;  /* 0x0000000000200947 */ /* 0x000fea0000800000 */
[----:B-1----:R-:W-:Y:S01]  /*2610*/  IMAD.MOV.U32 R38, RZ, RZ, R22 ;  /* 0x000000ffff267224 */ /* 0x002fe200078e0016 */
[----:B------:R-:W-:Y:S01]  /*2620*/  MOV R40, R20 ;  /* 0x0000001400287202 */ /* 0x000fe20000000f00 */
[----:B------:R-:W-:Y:S01]  /*2630*/  IMAD.MOV.U32 R5, RZ, RZ, R23 ;  /* 0x000000ffff057224 */ /* 0x000fe200078e0017 */
[----:B------:R-:W-:Y:S01]  /*2640*/  MOV R6, 0x2670 ;  /* 0x0000267000067802 */ /* 0x000fe20000000f00 */
[----:B------:R-:W-:-:S07]  /*2650*/  IMAD.MOV.U32 R41, RZ, RZ, R21 ;  /* 0x000000ffff297224 */ /* 0x000fce00078e0015 */
[----:B------:R-:W-:Y:S05]  /*2660*/  CALL.REL.NOINC `($__internal_0_$__cuda_sm20_div_rn_f64_full) ;  /* 0x00000000009c7944 */ /* 0x000fea0003c00000 */
[----:B------:R-:W-:Y:S01]  /*2670*/  IMAD.MOV.U32 R8, RZ, RZ, R38 ;  /* 0x000000ffff087224 */ /* 0x000fe200078e0026 */
[----:B------:R-:W-:-:S07]  /*2680*/  MOV R9, R5 ;  /* 0x0000000500097202 */ /* 0x000fce0000000f00 */
.L_x_33:
[----:B------:R-:W-:Y:S05]  /*2690*/  BSYNC.RECONVERGENT B0 ;  /* 0x0000000000007941 */ /* 0x000fea0003800200 */
.L_x_32:
[----:B------:R-:W-:Y:S01]  /*26a0*/  DMUL R40, R16, R20 ;  /* 0x0000001410287228 */ /* 0x000fe20000000000 */
[----:B------:R-:W-:Y:S01]  /*26b0*/  IMAD.MOV.U32 R6, RZ, RZ, 0x1 ;  /* 0x00000001ff067424 */ /* 0x000fe200078e00ff */
[----:B------:R-:W0:Y:S01]  /*26c0*/  LDCU.64 UR4, c[0x0][0x3f8] ;  /* 0x00007f00ff0477ac */ /* 0x000e220008000a00 */
[----:B-1----:R-:W-:Y:S01]  /*26d0*/  DMUL R38, R18, R18 ;  /* 0x0000001212267228 */ /* 0x002fe20000000000 */
[----:B------:R-:W-:Y:S02]  /*26e0*/  BSSY.RECONVERGENT B0, `(.L_x_34) ;  /* 0x0000017000007945 */ /* 0x000fe40003800200 */
[----:B------:R-:W1:Y:S07]  /*26f0*/  MUFU.RCP64H R7, R41 ;  /* 0x0000002900077308 */ /* 0x000e6e0000001800 */
[----:B------:R-:W-:Y:S01]  /*2700*/  FSETP.GEU.AND P1, PT, |R39|, 6.5827683646048100446e-37, PT ;  /* 0x036000002700780b */ /* 0x000fe20003f2e200 */
[----:B0-----:R-:W0:Y:S01]  /*2710*/  F2I.F64.TRUNC R0, UR4 ;  /* 0x0000000400007d11 */ /* 0x001e22000830d100 */
[----:B-1----:R-:W-:-:S08]  /*2720*/  DFMA R10, -R40, R6, 1 ;  /* 0x3ff00000280a742b */ /* 0x002fd00000000106 */
[----:B------:R-:W-:Y:S01]  /*2730*/  DFMA R10, R10, R10, R10 ;  /* 0x0000000a0a0a722b */ /* 0x000fe2000000000a */
[----:B0-----:R-:W-:-:S07]  /*2740*/  IMAD R3, R3, R0, R4 ;  /* 0x0000000003037224 */ /* 0x001fce00078e0204 */
[----:B------:R-:W-:-:S08]  /*2750*/  DFMA R10, R6, R10, R6 ;  /* 0x0000000a060a722b */ /* 0x000fd00000000006 */
[----:B------:R-:W-:-:S08]  /*2760*/  DFMA R6, -R40, R10, 1 ;  /* 0x3ff000002806742b */ /* 0x000fd0000000010a */
[----:B------:R-:W-:Y:S02]  /*2770*/  DFMA R10, R10, R6, R10 ;  /* 0x000000060a0a722b */ /* 0x000fe4000000000a */
[----:B------:R-:W0:Y:S06]  /*2780*/  LDC.64 R6, c[0x0][0x380] ;  /* 0x0000e000ff067b82 */ /* 0x000e2c0000000a00 */
[----:B------:R-:W-:-:S08]  /*2790*/  DMUL R12, R38, R10 ;  /* 0x0000000a260c7228 */ /* 0x000fd00000000000 */
[----:B------:R-:W-:-:S08]  /*27a0*/  DFMA R14, -R40, R12, R38 ;  /* 0x0000000c280e722b */ /* 0x000fd00000000126 */
[----:B------:R-:W-:Y:S01]  /*27b0*/  DFMA R4, R10, R14, R12 ;  /* 0x0000000e0a04722b */ /* 0x000fe2000000000c */
[----:B0-----:R-:W-:-:S05]  /*27c0*/  IMAD.WIDE R6, R3, 0x8, R6 ;  /* 0x0000000803067825 */ /* 0x001fca00078e0206 */
[----:B------:R0:W-:Y:S04]  /*27d0*/  STG.E.64 desc[UR6][R6.64], R8 ;  /* 0x0000000806007986 */ /* 0x0001e8000c101b06 */
[----:B------:R-:W-:-:S05]  /*27e0*/  FFMA R0, RZ, R41, R5 ;  /* 0x00000029ff007223 */ /* 0x000fca0000000005 */
[----:B------:R-:W-:-:S13]  /*27f0*/  FSETP.GT.AND P0, PT, |R0|, 1.469367938527859385e-39, PT ;  /* 0x001000000000780b */ /* 0x000fda0003f04200 */
[----:B0-----:R-:W-:Y:S05]  /*2800*/  @P0 BRA P1, `(.L_x_35) ;  /* 0x0000000000100947 */ /* 0x001fea0000800000 */
[----:B------:R-:W-:Y:S01]  /*2810*/  IMAD.MOV.U32 R5, RZ, RZ, R39 ;  /* 0x000000ffff057224 */ /* 0x000fe200078e0027 */
[----:B------:R-:W-:-:S07]  /*2820*/  MOV R6, 0x2840 ;  /* 0x0000284000067802 */ /* 0x000fce0000000f00 */
[----:B------:R-:W-:Y:S05]  /*2830*/  CALL.REL.NOINC `($__internal_0_$__cuda_sm20_div_rn_f64_full) ;  /* 0x0000000000287944 */ /* 0x000fea0003c00000 */
[----:B------:R-:W-:-:S07]  /*2840*/  MOV R4, R38 ;  /* 0x0000002600047202 */ /* 0x000fce0000000f00 */
.L_x_35:
[----:B------:R-:W-:Y:S05]  /*2850*/  BSYNC.RECONVERGENT B0 ;  /* 0x0000000000007941 */ /* 0x000fea0003800200 */
.L_x_34:
[----:B------:R-:W0:Y:S01]  /*2860*/  LDC.64 R6, c[0x0][0x398] ;  /* 0x0000e600ff067b82 */ /* 0x000e220000000a00 */
[----:B------:R-:W-:-:S07]  /*2870*/  DMUL R8, R4, R8 ;  /* 0x0000000804087228 */ /* 0x000fce0000000000 */
[----:B------:R-:W1:Y:S01]  /*2880*/  LDC.64 R10, c[0x0][0x388] ;  /* 0x0000e200ff0a7b82 */ /* 0x000e620000000a00 */
[----:B0-----:R-:W-:-:S05]  /*2890*/  IMAD.WIDE R6, R3, 0x8, R6 ;  /* 0x0000000803067825 */ /* 0x001fca00078e0206 */
[----:B------:R-:W-:Y:S01]  /*28a0*/  STG.E.64 desc[UR6][R6.64], R4 ;  /* 0x0000000406007986 */ /* 0x000fe2000c101b06 */
[----:B-1----:R-:W-:-:S05]  /*28b0*/  IMAD.WIDE R2, R3, 0x8, R10 ;  /* 0x0000000803027825 */ /* 0x002fca00078e020a */
[----:B------:R-:W-:Y:S01]  /*28c0*/  STG.E.64 desc[UR6][R2.64], R8 ;  /* 0x0000000802007986 */ /* 0x000fe2000c101b06 */
[----:B------:R-:W-:Y:S05]  /*28d0*/  EXIT ;  /* 0x000000000000794d */ /* 0x000fea0003800000 */
        .weak           $__internal_0_$__cuda_sm20_div_rn_f64_full
        .type           $__internal_0_$__cuda_sm20_div_rn_f64_full,@function
        .size           $__internal_0_$__cuda_sm20_div_rn_f64_full,($__internal_1_$__cuda_sm20_dsqrt_rn_f64_mediumpath_v1 - $__internal_0_$__cuda_sm20_div_rn_f64_full)
$__internal_0_$__cuda_sm20_div_rn_f64_full:
[----:B------:R-:W-:Y:S01]  /*28e0*/  IMAD.MOV.U32 R47, RZ, RZ, R5 ;  /* 0x000000ffff2f7224 */ /* 0x000fe200078e0005 */
[C---:B------:R-:W-:Y:S01]  /*28f0*/  FSETP.GEU.AND P0, PT, |R41|.reuse, 1.469367938527859385e-39, PT ;  /* 0x001000002900780b */ /* 0x040fe20003f0e200 */
[----:B------:R-:W-:Y:S01]  /*2900*/  IMAD.MOV.U32 R46, RZ, RZ, R38 ;  /* 0x000000ffff2e7224 */ /* 0x000fe200078e0026 */
[----:B------:R-:W-:Y:S01]  /*2910*/  LOP3.LUT R38, R41, 0x800fffff, RZ, 0xc0, !PT ;  /* 0x800fffff29267812 */ /* 0x000fe200078ec0ff */
[----:B------:R-:W-:Y:S01]  /*2920*/  IMAD.MOV.U32 R7, RZ, RZ, 0x1ca00000 ;  /* 0x1ca00000ff077424 */ /* 0x000fe200078e00ff */
[C---:B------:R-:W-:Y:S01]  /*2930*/  FSETP.GEU.AND P3, PT, |R47|.reuse, 1.469367938527859385e-39, PT ;  /* 0x001000002f00780b */ /* 0x040fe20003f6e200 */
[----:B------:R-:W-:Y:S01]  /*2940*/  IMAD.MOV.U32 R50, RZ, RZ, R46 ;  /* 0x000000ffff327224 */ /* 0x000fe200078e002e */
[----:B------:R-:W-:Y:S01]  /*2950*/  LOP3.LUT R39, R38, 0x3ff00000, RZ, 0xfc, !PT ;  /* 0x3ff0000026277812 */ /* 0x000fe200078efcff */
[----:B------:R-:W-:Y:S01]  /*2960*/  BSSY.RECONVERGENT B1, `(.L_x_36) ;  /* 0x0000056000017945 */ /* 0x000fe20003800200 */
[----:B------:R-:W-:Y:S02]  /*2970*/  MOV R38, R40 ;  /* 0x0000002800267202 */ /* 0x000fe40000000f00 */
[----:B------:R-:W-:-:S02]  /*2980*/  LOP3.LUT R5, R47, 0x7ff00000, RZ, 0xc0, !PT ;  /* 0x7ff000002f057812 */ /* 0x000fc400078ec0ff */
[----:B------:R-:W-:Y:S01]  /*2990*/  LOP3.LUT R42, R41, 0x7ff00000, RZ, 0xc0, !PT ;  /* 0x7ff00000292a7812 */ /* 0x000fe200078ec0ff */
[----:B------:R-:W-:-:S03]  /*29a0*/  @!P0 DMUL R38, R40, 8.98846567431157953865e+307 ;  /* 0x7fe0000028268828 */ /* 0x000fc60000000000 */
[----:B------:R-:W-:Y:S02]  /*29b0*/  ISETP.GE.U32.AND P2, PT, R5, R42, PT ;  /* 0x0000002a0500720c */ /* 0x000fe40003f46070 */
[----:B------:R-:W-:Y:S01]  /*29c0*/  @!P3 LOP3.LUT R44, R41, 0x7ff00000, RZ, 0xc0, !PT ;  /* 0x7ff00000292cb812 */ /* 0x000fe200078ec0ff */
[----:B------:R-:W0:Y:S01]  /*29d0*/  MUFU.RCP64H R45, R39 ;  /* 0x00000027002d7308 */ /* 0x000e220000001800 */
[----:B------:R-:W-:Y:S02]  /*29e0*/  SEL R43, R7, 0x63400000, !P2 ;  /* 0x63400000072b7807 */ /* 0x000fe40005000000 */
[----:B------:R-:W-:Y:S02]  /*29f0*/  @!P3 ISETP.GE.U32.AND P4, PT, R5, R44, PT ;  /* 0x0000002c0500b20c */ /* 0x000fe40003f86070 */
[----:B------:R-:W-:Y:S01]  /*2a00*/  LOP3.LUT R51, R43, 0x800fffff, R47, 0xf8, !PT ;  /* 0x800fffff2b337812 */ /* 0x000fe200078ef82f */
[----:B------:R-:W-:Y:S01]  /*2a10*/  IMAD.MOV.U32 R43, RZ, RZ, R5 ;  /* 0x000000ffff2b7224 */ /* 0x000fe200078e0005 */
[----:B------:R-:W-:-:S02]  /*2a20*/  @!P3 SEL R44, R7, 0x63400000, !P4 ;  /* 0x63400000072cb807 */ /* 0x000fc40006000000 */
[----:B------:R-:W-:Y:S02]  /*2a30*/  @!P3 MOV R48, RZ ;  /* 0x000000ff0030b202 */ /* 0x000fe40000000f00 */
[----:B------:R-:W-:Y:S02]  /*2a40*/  @!P3 LOP3.LUT R44, R44, 0x80000000, R47, 0xf8, !PT ;  /* 0x800000002c2cb812 */ /* 0x000fe400078ef82f */
[----:B------:R-:W-:Y:S02]  /*2a50*/  @!P0 LOP3.LUT R42, R39, 0x7ff00000, RZ, 0xc0, !PT ;  /* 0x7ff00000272a8812 */ /* 0x000fe400078ec0ff */
[----:B------:R-:W-:Y:S01]  /*2a60*/  @!P3 LOP3.LUT R49, R44, 0x100000, RZ, 0xfc, !PT ;  /* 0x001000002c31b812 */ /* 0x000fe200078efcff */
[----:B------:R-:W-:-:S05]  /*2a70*/  IMAD.MOV.U32 R44, RZ, RZ, 0x1 ;  /* 0x00000001ff2c7424 */ /* 0x000fca00078e00ff */
[----:B------:R-:W-:Y:S02]  /*2a80*/  @!P3 DFMA R50, R50, 2, -R48 ;  /* 0x400000003232b82b */ /* 0x000fe40000000830 */
[----:B0-----:R-:W-:-:S08]  /*2a90*/  DFMA R48, R44, -R38, 1 ;  /* 0x3ff000002c30742b */ /* 0x001fd00000000826 */
[----:B------:R-:W-:Y:S01]  /*2aa0*/  DFMA R48, R48, R48, R48 ;  /* 0x000000303030722b */ /* 0x000fe20000000030 */
[----:B------:R-:W-:-:S07]  /*2ab0*/  @!P3 LOP3.LUT R43, R51, 0x7ff00000, RZ, 0xc0, !PT ;  /* 0x7ff00000332bb812 */ /* 0x000fce00078ec0ff */
[----:B------:R-:W-:-:S08]  /*2ac0*/  DFMA R44, R44, R48, R44 ;  /* 0x000000302c2c722b */ /* 0x000fd0000000002c */
[----:B------:R-:W-:-:S08]  /*2ad0*/  DFMA R52, R44, -R38, 1 ;  /* 0x3ff000002c34742b */ /* 0x000fd00000000826 */
[----:B------:R-:W-:-:S08]  /*2ae0*/  DFMA R52, R44, R52, R44 ;  /* 0x000000342c34722b */ /* 0x000fd0000000002c */
[----:B------:R-:W-:-:S08]  /*2af0*/  DMUL R44, R52, R50 ;  /* 0x00000032342c7228 */ /* 0x000fd00000000000 */
[----:B------:R-:W-:-:S08]  /*2b00*/  DFMA R48, R44, -R38, R50 ;  /* 0x800000262c30722b */ /* 0x000fd00000000032 */
[----:B------:R-:W-:Y:S01]  /*2b10*/  DFMA R48, R52, R48, R44 ;  /* 0x000000303430722b */ /* 0x000fe2000000002c */
[----:B------:R-:W-:-:S04]  /*2b20*/  IADD3 R44, PT, PT, R43, -0x1, RZ ;  /* 0xffffffff2b2c7810 */ /* 0x000fc80007ffe0ff */
[----:B------:R-:W-:Y:S01]  /*2b30*/  ISETP.GT.U32.AND P0, PT, R44, 0x7feffffe, PT ;  /* 0x7feffffe2c00780c */ /* 0x000fe20003f04070 */
[----:B------:R-:W-:-:S05]  /*2b40*/  VIADD R44, R42, 0xffffffff ;  /* 0xffffffff2a2c7836 */ /* 0x000fca0000000000 */
[----:B------:R-:W-:-:S13]  /*2b50*/  ISETP.GT.U32.OR P0, PT, R44, 0x7feffffe, P0 ;  /* 0x7feffffe2c00780c */ /* 0x000fda0000704470 */
[----:B------:R-:W-:Y:S05]  /*2b60*/  @P0 BRA `(.L_x_37) ;  /* 0x0000000000740947 */ /* 0x000fea0003800000 */
[----:B------:R-:W-:Y:S01]  /*2b70*/  LOP3.LUT R42, R41, 0x7ff00000, RZ, 0xc0, !PT ;  /* 0x7ff00000292a7812 */ /* 0x000fe200078ec0ff */
[----:B------:R-:W-:-:S03]  /*2b80*/  IMAD.MOV.U32 R46, RZ, RZ, RZ ;  /* 0x000000ffff2e7224 */ /* 0x000fc600078e00ff */
[CC--:B------:R-:W-:Y:S02]  /*2b90*/  VIADDMNMX R43, R5.reuse, -R42.reuse, 0xb9600000, !PT ;  /* 0xb9600000052b7446 */ /* 0x0c0fe4000780092a */
[----:B------:R-:W-:Y:S02]  /*2ba0*/  ISETP.GE.U32.AND P0, PT, R5, R42, PT ;  /* 0x0000002a0500720c */ /* 0x000fe40003f06070 */
[----:B------:R-:W-:Y:S02]  /*2bb0*/  VIMNMX R43, PT, PT, R43, 0x46a00000, PT ;  /* 0x46a000002b2b7848 */ /* 0x000fe40003fe0100 */
[----:B------:R-:W-:-:S05]  /*2bc0*/  SEL R42, R7, 0x63400000, !P0 ;  /* 0x63400000072a7807 */ /* 0x000fca0004000000 */
[----:B------:R-:W-:-:S05]  /*2bd0*/  IMAD.IADD R42, R43, 0x1, -R42 ;  /* 0x000000012b2a7824 */ /* 0x000fca00078e0a2a */
[----:B------:R-:W-:-:S06]  /*2be0*/  IADD3 R47, PT, PT, R42, 0x7fe00000, RZ ;  /* 0x7fe000002a2f7810 */ /* 0x000fcc0007ffe0ff */
[----:B------:R-:W-:-:S10]  /*2bf0*/  DMUL R44, R48, R46 ;  /* 0x0000002e302c7228 */ /* 0x000fd40000000000 */
[----:B------:R-:W-:-:S13]  /*2c00*/  FSETP.GTU.AND P0, PT, |R45|, 1.469367938527859385e-39, PT ;  /* 0x001000002d00780b */ /* 0x000fda0003f0c200 */
[----:B------:R-:W-:Y:S05]  /*2c10*/  @P0 BRA `(.L_x_38) ;  /* 0x0000000000a80947 */ /* 0x000fea0003800000 */
[----:B------:R-:W-:-:S06]  /*2c20*/  DFMA R38, R48, -R38, R50 ;  /* 0x800000263026722b */ /* 0x000fcc0000000032 */
[----:B------:R-:W-:-:S04]  /*2c30*/  IMAD.MOV.U32 R38, RZ, RZ, RZ ;  /* 0x000000ffff267224 */ /* 0x000fc800078e00ff */
[C---:B------:R-:W-:Y:S02]  /*2c40*/  FSETP.NEU.AND P0, PT, R39.reuse, RZ, PT ;  /* 0x000000ff2700720b */ /* 0x040fe40003f0d000 */
[----:B------:R-:W-:-:S04]  /*2c50*/  LOP3.LUT R40, R39, 0x80000000, R41, 0x48, !PT ;  /* 0x8000000027287812 */ /* 0x000fc800078e4829 */
[----:B------:R-:W-:-:S07]  /*2c60*/  LOP3.LUT R39, R40, R47, RZ, 0xfc, !PT ;  /* 0x0000002f28277212 */ /* 0x000fce00078efcff */
[----:B------:R-:W-:Y:S05]  /*2c70*/  @!P0 BRA `(.L_x_38) ;  /* 0x0000000000908947 */ /* 0x000fea0003800000 */
[C---:B------:R-:W-:Y:S01]  /*2c80*/  IADD3 R47, PT, PT, -R42.reuse, RZ, RZ ;  /* 0x000000ff2a2f7210 */ /* 0x040fe20007ffe1ff */
[----:B------:R-:W-:Y:S01]  /*2c90*/  IMAD.MOV.U32 R46, RZ, RZ, RZ ;  /* 0x000000ffff2e7224 */ /* 0x000fe200078e00ff */
[----:B------:R-:W-:Y:S01]  /*2ca0*/  DMUL.RP R38, R48, R38 ;  /* 0x0000002630267228 */ /* 0x000fe20000008000 */
[----:B------:R-:W-:-:S04]  /*2cb0*/  IADD3 R42, PT, PT, -R42, -0x43300000, RZ ;  /* 0xbcd000002a2a7810 */ /* 0x000fc80007ffe1ff */
[----:B------:R-:W-:-:S05]  /*2cc0*/  DFMA R46, R44, -R46, R48 ;  /* 0x8000002e2c2e722b */ /* 0x000fca0000000030 */
[----:B------:R-:W-:-:S05]  /*2cd0*/  LOP3.LUT R40, R39, R40, RZ, 0x3c, !PT ;  /* 0x0000002827287212 */ /* 0x000fca00078e3cff */
[----:B------:R-:W-:-:S04]  /*2ce0*/  FSETP.NEU.AND P0, PT, |R47|, R42, PT ;  /* 0x0000002a2f00720b */ /* 0x000fc80003f0d200 */
[----:B------:R-:W-:Y:S02]  /*2cf0*/  FSEL R38, R38, R44, !P0 ;  /* 0x0000002c26267208 */ /* 0x000fe40004000000 */
[----:B------:R-:W-:-:S03]  /*2d00*/  FSEL R39, R40, R45, !P0 ;  /* 0x0000002d28277208 */ /* 0x000fc60004000000 */
[----:B------:R-:W-:Y:S01]  /*2d10*/  IMAD.MOV.U32 R44, RZ, RZ, R38 ;  /* 0x000000ffff2c7224 */ /* 0x000fe200078e0026 */
[----:B------:R-:W-:Y:S01]  /*2d20*/  MOV R45, R39 ;  /* 0x00000027002d7202 */ /* 0x000fe20000000f00 */
[----:B------:R-:W-:Y:S06]  /*2d30*/  BRA `(.L_x_38) ;  /* 0x0000000000607947 */ /* 0x000fec0003800000 */
.L_x_37:
[----:B------:R-:W-:-:S14]  /*2d40*/  DSETP.NAN.AND P0, PT, R46, R46, PT ;  /* 0x0000002e2e00722a */ /* 0x000fdc0003f08000 */
[----:B------:R-:W-:Y:S05]  /*2d50*/  @P0 BRA `(.L_x_39) ;  /* 0x00000000004c0947 */ /* 0x000fea0003800000 */
[----:B------:R-:W-:-:S14]  /*2d60*/  DSETP.NAN.AND P0, PT, R40, R40, PT ;  /* 0x000000282800722a */ /* 0x000fdc0003f08000 */
[----:B------:R-:W-:Y:S05]  /*2d70*/  @P0 BRA `(.L_x_40) ;  /* 0x0000000000340947 */ /* 0x000fea0003800000 */
[----:B------:R-:W-:Y:S01]  /*2d80*/  ISETP.NE.AND P0, PT, R43, R42, PT ;  /* 0x0000002a2b00720c */ /* 0x000fe20003f05270 */
[----:B------:R-:W-:Y:S02]  /*2d90*/  IMAD.MOV.U32 R44, RZ, RZ, 0x0 ;  /* 0x00000000ff2c7424 */ /* 0x000fe400078e00ff */
[----:B------:R-:W-:-:S10]  /*2da0*/  IMAD.MOV.U32 R45, RZ, RZ, -0x80000 ;  /* 0xfff80000ff2d7424 */ /* 0x000fd400078e00ff */
[----:B------:R-:W-:Y:S05]  /*2db0*/  @!P0 BRA `(.L_x_38) ;  /* 0x0000000000408947 */ /* 0x000fea0003800000 */
[----:B------:R-:W-:Y:S02]  /*2dc0*/  ISETP.NE.AND P0, PT, R43, 0x7ff00000, PT ;  /* 0x7ff000002b00780c */ /* 0x000fe40003f05270 */
[----:B------:R-:W-:Y:S02]  /*2dd0*/  LOP3.LUT R41, R47, 0x80000000, R41, 0x48, !PT ;  /* 0x800000002f297812 */ /* 0x000fe400078e4829 */
[----:B------:R-:W-:-:S13]  /*2de0*/  ISETP.EQ.OR P0, PT, R42, RZ, !P0 ;  /* 0x000000ff2a00720c */ /* 0x000fda0004702670 */
[----:B------:R-:W-:Y:S01]  /*2df0*/  @P0 LOP3.LUT R5, R41, 0x7ff00000, RZ, 0xfc, !PT ;  /* 0x7ff0000029050812 */ /* 0x000fe200078efcff */
[----:B------:R-:W-:Y:S01]  /*2e00*/  @!P0 IMAD.MOV.U32 R45, RZ, RZ, R41 ;  /* 0x000000ffff2d8224 */ /* 0x000fe200078e0029 */
[----:B------:R-:W-:Y:S01]  /*2e10*/  @!P0 MOV R44, RZ ;  /* 0x000000ff002c8202 */ /* 0x000fe20000000f00 */
[----:B------:R-:W-:Y:S01]  /*2e20*/  @P0 IMAD.MOV.U32 R44, RZ, RZ, RZ ;  /* 0x000000ffff2c0224 */ /* 0x000fe200078e00ff */
[----:B------:R-:W-:Y:S01]  /*2e30*/  @P0 MOV R45, R5 ;  /* 0x00000005002d0202 */ /* 0x000fe20000000f00 */
[----:B------:R-:W-:Y:S06]  /*2e40*/  BRA `(.L_x_38) ;  /* 0x00000000001c7947 */ /* 0x000fec0003800000 */
.L_x_40:
[----:B------:R-:W-:Y:S01]  /*2e50*/  LOP3.LUT R5, R41, 0x80000, RZ, 0xfc, !PT ;  /* 0x0008000029057812 */ /* 0x000fe200078efcff */
[----:B------:R-:W-:-:S04]  /*2e60*/  IMAD.MOV.U32 R44, RZ, RZ, R40 ;  /* 0x000000ffff2c7224 */ /* 0x000fc800078e0028 */
[----:B------:R-:W-:Y:S01]  /*2e70*/  IMAD.MOV.U32 R45, RZ, RZ, R5 ;  /* 0x000000ffff2d7224 */ /* 0x000fe200078e0005 */
[----:B------:R-:W-:Y:S06]  /*2e80*/  BRA `(.L_x_38) ;  /* 0x00000000000c7947 */ /* 0x000fec0003800000 */
.L_x_39:
[----:B------:R-:W-:Y:S02]  /*2e90*/  LOP3.LUT R5, R47, 0x80000, RZ, 0xfc, !PT ;  /* 0x000800002f057812 */ /* 0x000fe400078efcff */
[----:B------:R-:W-:-:S03]  /*2ea0*/  MOV R44, R46 ;  /* 0x0000002e002c7202 */ /* 0x000fc60000000f00 */
[----:B------:R-:W-:-:S07]  /*2eb0*/  IMAD.MOV.U32 R45, RZ, RZ, R5 ;  /* 0x000000ffff2d7224 */ /* 0x000fce00078e0005 */
.L_x_38:
[----:B------:R-:W-:Y:S05]  /*2ec0*/  BSYNC.RECONVERGENT B1 ;  /* 0x0000000000017941 */ /* 0x000fea0003800200 */
.L_x_36:
[----:B------:R-:W-:Y:S01]  /*2ed0*/  IMAD.MOV.U32 R7, RZ, RZ, 0x0 ;  /* 0x00000000ff077424 */ /* 0x000fe200078e00ff */
[----:B------:R-:W-:Y:S01]  /*2ee0*/  MOV R5, R45 ;  /* 0x0000002d00057202 */ /* 0x000fe20000000f00 */
[----:B------:R-:W-:Y:S02]  /*2ef0*/  IMAD.MOV.U32 R38, RZ, RZ, R44 ;  /* 0x000000ffff267224 */ /* 0x000fe400078e002c */
[----:B------:R-:W-:Y:S05]  /*2f00*/  RET.REL.NODEC R6 `(_Z16DAS_beamform_fumPdS_S_S_S_S_dddddS_ddddddd) ;  /* 0xffffffd0063c7950 */ /* 0x000fea0003c3ffff */
        .weak           $__internal_1_$__cuda_sm20_dsqrt_rn_f64_mediumpath_v1
        .type           $__internal_1_$__cuda_sm20_dsqrt_rn_f64_mediumpath_v1,@function
        .size           $__internal_1_$__cuda_sm20_dsqrt_rn_f64_mediumpath_v1,(.L_x_47 - $__internal_1_$__cuda_sm20_dsqrt_rn_f64_mediumpath_v1)
$__internal_1_$__cuda_sm20_dsqrt_rn_f64_mediumpath_v1:
[----:B------:R-:W-:Y:S01]  /*2f10*/  ISETP.GE.U32.AND P0, PT, R6, -0x3400000, PT ;  /* 0xfcc000000600780c */ /* 0x000fe20003f06070 */
[----:B------:R-:W-:Y:S01]  /*2f20*/  BSSY.RECONVERGENT B3, `(.L_x_41) ;  /* 0x0000027000037945 */ /* 0x000fe20003800200 */
[----:B------:R-:W-:Y:S01]  /*2f30*/  IMAD.MOV.U32 R43, RZ, RZ, R41 ;  /* 0x000000ffff2b7224 */ /* 0x000fe200078e0029 */
[----:B------:R-:W-:Y:S01]  /*2f40*/  MOV R41, R39 ;  /* 0x0000002700297202 */ /* 0x000fe20000000f00 */
[----:B------:R-:W-:Y:S02]  /*2f50*/  IMAD.MOV.U32 R45, RZ, RZ, R5 ;  /* 0x000000ffff2d7224 */ /* 0x000fe400078e0005 */
[----:B------:R-:W-:-:S07]  /*2f60*/  IMAD.MOV.U32 R39, RZ, RZ, R7 ;  /* 0x000000ffff277224 */ /* 0x000fce00078e0007 */
[----:B------:R-:W-:Y:S05]  /*2f70*/  @!P0 BRA `(.L_x_42) ;  /* 0x0000000000208947 */ /* 0x000fea0003800000 */
[----:B------:R-:W-:-:S10]  /*2f80*/  DFMA.RM R38, R40, R44, R38 ;  /* 0x0000002c2826722b */ /* 0x000fd40000004026 */
[----:B------:R-:W-:-:S04]  /*2f90*/  IADD3 R6, P0, PT, R38, 0x1, RZ ;  /* 0x0000000126067810 */ /* 0x000fc80007f1e0ff */
[----:B------:R-:W-:-:S06]  /*2fa0*/  IADD3.X R7, PT, PT, RZ, R39, RZ, P0, !PT ;  /* 0x00000027ff077210 */ /* 0x000fcc00007fe4ff */
[----:B------:R-:W-:-:S08]  /*2fb0*/  DFMA.RP R42, -R38, R6, R42 ;  /* 0x00000006262a722b */ /* 0x000fd0000000812a */
[----:B------:R-:W-:-:S06]  /*2fc0*/  DSETP.GT.AND P0, PT, R42, RZ, PT ;  /* 0x000000ff2a00722a */ /* 0x000fcc0003f04000 */
[----:B------:R-:W-:Y:S02]  /*2fd0*/  FSEL R6, R6, R38, P0 ;  /* 0x0000002606067208 */ /* 0x000fe40000000000 */
[----:B------:R-:W-:Y:S01]  /*2fe0*/  FSEL R7, R7, R39, P0 ;  /* 0x0000002707077208 */ /* 0x000fe20000000000 */
[----:B------:R-:W-:Y:S06]  /*2ff0*/  BRA `(.L_x_43) ;  /* 0x0000000000647947 */ /* 0x000fec0003800000 */
.L_x_42:
[----:B------:R-:W-:-:S14]  /*3000*/  DSETP.NE.AND P0, PT, R42, RZ, PT ;  /* 0x000000ff2a00722a */ /* 0x000fdc0003f05000 */
[----:B------:R-:W-:Y:S05]  /*3010*/  @!P0 BRA `(.L_x_44) ;  /* 0x0000000000588947 */ /* 0x000fea0003800000 */
[----:B------:R-:W-:-:S13]  /*3020*/  ISETP.GE.AND P0, PT, R43, RZ, PT ;  /* 0x000000ff2b00720c */ /* 0x000fda0003f06270 */
[----:B------:R-:W-:Y:S02]  /*3030*/  @!P0 IMAD.MOV.U32 R6, RZ, RZ, 0x0 ;  /* 0x00000000ff068424 */ /* 0x000fe400078e00ff */
[----:B------:R-:W-:Y:S01]  /*3040*/  @!P0 IMAD.MOV.U32 R7, RZ, RZ, -0x80000 ;  /* 0xfff80000ff078424 */ /* 0x000fe200078e00ff */
[----:B------:R-:W-:Y:S06]  /*3050*/  @!P0 BRA `(.L_x_43) ;  /* 0x00000000004c8947 */ /* 0x000fec0003800000 */
[----:B------:R-:W-:-:S13]  /*3060*/  ISETP.GT.AND P0, PT, R43, 0x7fefffff, PT ;  /* 0x7fefffff2b00780c */ /* 0x000fda0003f04270 */
[----:B------:R-:W-:Y:S05]  /*3070*/  @P0 BRA `(.L_x_44) ;  /* 0x0000000000400947 */ /* 0x000fea0003800000 */
[----:B------:R-:W-:Y:S01]  /*3080*/  DMUL R42, R42, 8.11296384146066816958e+31 ;  /* 0x469000002a2a7828 */ /* 0x000fe20000000000 */
[----:B------:R-:W-:Y:S01]  /*3090*/  MOV R40, RZ ;  /* 0x000000ff00287202 */ /* 0x000fe20000000f00 */
[----:B------:R-:W-:Y:S02]  /*30a0*/  IMAD.MOV.U32 R6, RZ, RZ, 0x0 ;  /* 0x00000000ff067424 */ /* 0x000fe400078e00ff */
[----:B------:R-:W-:Y:S02]  /*30b0*/  IMAD.MOV.U32 R7, RZ, RZ, 0x3fd80000 ;  /* 0x3fd80000ff077424 */ /* 0x000fe400078e00ff */
[----:B------:R-:W0:Y:S02]  /*30c0*/  MUFU.RSQ64H R41, R43 ;  /* 0x0000002b00297308 */ /* 0x000e240000001c00 */
[----:B0-----:R-:W-:-:S08]  /*30d0*/  DMUL R38, R40, R40 ;  /* 0x0000002828267228 */ /* 0x001fd00000000000 */
[----:B------:R-:W-:-:S08]  /*30e0*/  DFMA R38, R42, -R38, 1 ;  /* 0x3ff000002a26742b */ /* 0x000fd00000000826 */
[----:B------:R-:W-:Y:S02]  /*30f0*/  DFMA R6, R38, R6, 0.5 ;  /* 0x3fe000002606742b */ /* 0x000fe40000000006 */
[----:B------:R-:W-:-:S08]  /*3100*/  DMUL R38, R40, R38 ;  /* 0x0000002628267228 */ /* 0x000fd00000000000 */
[----:B------:R-:W-:-:S08]  /*3110*/  DFMA R38, R6, R38, R40 ;  /* 0x000000260626722b */ /* 0x000fd00000000028 */
[----:B------:R-:W-:Y:S02]  /*3120*/  DMUL R6, R42, R38 ;  /* 0x000000262a067228 */ /* 0x000fe40000000000 */
[----:B------:R-:W-:-:S06]  /*3130*/  IADD3 R39, PT, PT, R39, -0x100000, RZ ;  /* 0xfff0000027277810 */ /* 0x000fcc0007ffe0ff */
[----:B------:R-:W-:-:S08]  /*3140*/  DFMA R40, R6, -R6, R42 ;  /* 0x800000060628722b */ /* 0x000fd0000000002a */
[----:B------:R-:W-:-:S10]  /*3150*/  DFMA R6, R38, R40, R6 ;  /* 0x000000282606722b */ /* 0x000fd40000000006 */
[----:B------:R-:W-:Y:S01]  /*3160*/  VIADD R7, R7, 0xfcb00000 ;  /* 0xfcb0000007077836 */ /* 0x000fe20000000000 */
[----:B------:R-:W-:Y:S06]  /*3170*/  BRA `(.L_x_43) ;  /* 0x0000000000047947 */ /* 0x000fec0003800000 */
.L_x_44:
[----:B------:R-:W-:-:S11]  /*3180*/  DADD R6, R42, R42 ;  /* 0x000000002a067229 */ /* 0x000fd6000000002a */
.L_x_43:
[----:B------:R-:W-:Y:S05]  /*3190*/  BSYNC.RECONVERGENT B3 ;  /* 0x0000000000037941 */ /* 0x000fea0003800200 */
.L_x_41:
[----:B------:R-:W-:Y:S01]  /*31a0*/  IMAD.MOV.U32 R47, RZ, RZ, 0x0 ;  /* 0x00000000ff2f7424 */ /* 0x000fe200078e00ff */
[----:B------:R-:W-:Y:S01]  /*31b0*/  MOV R49, R7 ;  /* 0x0000000700317202 */ /* 0x000fe20000000f00 */
[----:B------:R-:W-:Y:S02]  /*31c0*/  IMAD.MOV.U32 R48, RZ, RZ, R6 ;  /* 0x000000ffff307224 */ /* 0x000fe400078e0006 */
[----:B------:R-:W-:Y:S05]  /*31d0*/  RET.REL.NODEC R46 `(_Z16DAS_beamform_fumPdS_S_S_S_S_dddddS_ddddddd) ;  /* 0xffffffcc2e887950 */ /* 0x000fea0003c3ffff */
.L_x_45:
[----:B------:R-:W-:-:S00]  /*31e0*/  BRA `(.L_x_45) ;  /* 0xfffffffc00fc7947 */ /* 0x000fc0000383ffff */
[----:B------:R-:W-:-:S00]  /*31f0*/  NOP ;  /* 0x0000000000007918 */ /* 0x000fc00000000000 */
        /* <DEDUP_REMOVED lines=8> */
.L_x_47:


//--------------------- .nv.shared.reserved.0     --------------------------
	.section	.nv.shared.reserved.0,"aw",@nobits
	.weak		__nv_reservedSMEM_offset_0_alias
	.size		__nv_reservedSMEM_offset_0_alias, 0, 64
	.other		__nv_reservedSMEM_offset_0_alias,@"STO_CUDA_RESERVED_SHARED STV_DEFAULT"
__nv_reservedSMEM_offset_0_alias:
	.zero		0
	.zero		64


//--------------------- .nv.constant0._Z16DAS_beamform_fumPdS_S_S_S_S_dddddS_ddddddd --------------------------
	.section	.nv.constant0._Z16DAS_beamform_fumPdS_S_S_S_S_dddddS_ddddddd,"a",@progbits
	.sectionflags	@""
	.align	4
.nv.constant0._Z16DAS_beamform_fumPdS_S_S_S_S_dddddS_ddddddd:
	.zero		1048


//--------------------- SYMBOLS --------------------------

	.type		.nv.reservedSmem.offset0,@object
	.size		.nv.reservedSmem.offset0,0x4
